//
// Generated by NVIDIA NVVM Compiler
//
// Compiler Build ID: CL-36424714
// Cuda compilation tools, release 13.0, V13.0.88
// Based on NVVM 20.0.0
//

.version 9.0
.target sm_100
.address_size 64

	// .globl	_Z28similarityMatrixAndTransposePKfS0_iiiPfS1_
// _ZZ20matrixMultiplySharedPKfS0_PfS1_iiiiiiE2sA has been demoted
// _ZZ20matrixMultiplySharedPKfS0_PfS1_iiiiiiE2sB has been demoted

.visible .entry _Z28similarityMatrixAndTransposePKfS0_iiiPfS1_(
	.param .u64 .ptr .align 1 _Z28similarityMatrixAndTransposePKfS0_iiiPfS1__param_0,
	.param .u64 .ptr .align 1 _Z28similarityMatrixAndTransposePKfS0_iiiPfS1__param_1,
	.param .u32 _Z28similarityMatrixAndTransposePKfS0_iiiPfS1__param_2,
	.param .u32 _Z28similarityMatrixAndTransposePKfS0_iiiPfS1__param_3,
	.param .u32 _Z28similarityMatrixAndTransposePKfS0_iiiPfS1__param_4,
	.param .u64 .ptr .align 1 _Z28similarityMatrixAndTransposePKfS0_iiiPfS1__param_5,
	.param .u64 .ptr .align 1 _Z28similarityMatrixAndTransposePKfS0_iiiPfS1__param_6
)
{
	.reg .pred 	%p<13>;
	.reg .b32 	%r<51>;
	.reg .b32 	%f<112>;
	.reg .b64 	%rd<47>;

	ld.param.u64 	%rd12, [_Z28similarityMatrixAndTransposePKfS0_iiiPfS1__param_0];
	ld.param.u64 	%rd13, [_Z28similarityMatrixAndTransposePKfS0_iiiPfS1__param_1];
	ld.param.u32 	%r25, [_Z28similarityMatrixAndTransposePKfS0_iiiPfS1__param_2];
	ld.param.u32 	%r28, [_Z28similarityMatrixAndTransposePKfS0_iiiPfS1__param_3];
	ld.param.u32 	%r27, [_Z28similarityMatrixAndTransposePKfS0_iiiPfS1__param_4];
	ld.param.u64 	%rd10, [_Z28similarityMatrixAndTransposePKfS0_iiiPfS1__param_5];
	ld.param.u64 	%rd11, [_Z28similarityMatrixAndTransposePKfS0_iiiPfS1__param_6];
	cvta.to.global.u64 	%rd1, %rd13;
	cvta.to.global.u64 	%rd2, %rd12;
	mov.u32 	%r29, %tid.x;
	mov.u32 	%r30, %ctaid.x;
	mov.u32 	%r31, %ntid.x;
	mad.lo.s32 	%r1, %r30, %r31, %r29;
	mov.u32 	%r32, %tid.y;
	mov.u32 	%r33, %ctaid.y;
	mov.u32 	%r34, %ntid.y;
	mad.lo.s32 	%r35, %r33, %r34, %r32;
	setp.ge.s32 	%p1, %r1, %r25;
	setp.ge.s32 	%p2, %r35, %r28;
	or.pred  	%p3, %p1, %p2;
	@%p3 bra 	$L__BB0_15;
	setp.lt.s32 	%p4, %r27, 1;
	mov.f32 	%f111, 0f00000000;
	@%p4 bra 	$L__BB0_14;
	mul.lo.s32 	%r3, %r27, %r1;
	mul.lo.s32 	%r4, %r27, %r35;
	and.b32  	%r5, %r27, 15;
	setp.lt.u32 	%p5, %r27, 16;
	mov.f32 	%f111, 0f00000000;
	mov.b32 	%r47, 0;
	@%p5 bra 	$L__BB0_5;
	and.b32  	%r47, %r27, 2147483632;
	neg.s32 	%r45, %r47;
	add.s64 	%rd3, %rd2, 32;
	mul.wide.u32 	%rd14, %r4, 4;
	add.s64 	%rd15, %rd14, %rd1;
	add.s64 	%rd45, %rd15, 32;
	mov.f32 	%f111, 0f00000000;
	mov.u32 	%r44, %r3;
$L__BB0_4:
	.pragma "nounroll";
	mul.wide.s32 	%rd16, %r44, 4;
	add.s64 	%rd17, %rd3, %rd16;
	ld.global.f32 	%f18, [%rd17+-32];
	ld.global.f32 	%f19, [%rd45+-32];
	fma.rn.f32 	%f20, %f18, %f19, %f111;
	ld.global.f32 	%f21, [%rd17+-28];
	ld.global.f32 	%f22, [%rd45+-28];
	fma.rn.f32 	%f23, %f21, %f22, %f20;
	ld.global.f32 	%f24, [%rd17+-24];
	ld.global.f32 	%f25, [%rd45+-24];
	fma.rn.f32 	%f26, %f24, %f25, %f23;
	ld.global.f32 	%f27, [%rd17+-20];
	ld.global.f32 	%f28, [%rd45+-20];
	fma.rn.f32 	%f29, %f27, %f28, %f26;
	ld.global.f32 	%f30, [%rd17+-16];
	ld.global.f32 	%f31, [%rd45+-16];
	fma.rn.f32 	%f32, %f30, %f31, %f29;
	ld.global.f32 	%f33, [%rd17+-12];
	ld.global.f32 	%f34, [%rd45+-12];
	fma.rn.f32 	%f35, %f33, %f34, %f32;
	ld.global.f32 	%f36, [%rd17+-8];
	ld.global.f32 	%f37, [%rd45+-8];
	fma.rn.f32 	%f38, %f36, %f37, %f35;
	ld.global.f32 	%f39, [%rd17+-4];
	ld.global.f32 	%f40, [%rd45+-4];
	fma.rn.f32 	%f41, %f39, %f40, %f38;
	ld.global.f32 	%f42, [%rd17];
	ld.global.f32 	%f43, [%rd45];
	fma.rn.f32 	%f44, %f42, %f43, %f41;
	ld.global.f32 	%f45, [%rd17+4];
	ld.global.f32 	%f46, [%rd45+4];
	fma.rn.f32 	%f47, %f45, %f46, %f44;
	ld.global.f32 	%f48, [%rd17+8];
	ld.global.f32 	%f49, [%rd45+8];
	fma.rn.f32 	%f50, %f48, %f49, %f47;
	ld.global.f32 	%f51, [%rd17+12];
	ld.global.f32 	%f52, [%rd45+12];
	fma.rn.f32 	%f53, %f51, %f52, %f50;
	ld.global.f32 	%f54, [%rd17+16];
	ld.global.f32 	%f55, [%rd45+16];
	fma.rn.f32 	%f56, %f54, %f55, %f53;
	ld.global.f32 	%f57, [%rd17+20];
	ld.global.f32 	%f58, [%rd45+20];
	fma.rn.f32 	%f59, %f57, %f58, %f56;
	ld.global.f32 	%f60, [%rd17+24];
	ld.global.f32 	%f61, [%rd45+24];
	fma.rn.f32 	%f62, %f60, %f61, %f59;
	ld.global.f32 	%f63, [%rd17+28];
	ld.global.f32 	%f64, [%rd45+28];
	fma.rn.f32 	%f111, %f63, %f64, %f62;
	add.s32 	%r45, %r45, 16;
	add.s32 	%r44, %r44, 16;
	add.s64 	%rd45, %rd45, 64;
	setp.ne.s32 	%p6, %r45, 0;
	@%p6 bra 	$L__BB0_4;
$L__BB0_5:
	setp.eq.s32 	%p7, %r5, 0;
	@%p7 bra 	$L__BB0_14;
	and.b32  	%r13, %r27, 7;
	setp.lt.u32 	%p8, %r5, 8;
	@%p8 bra 	$L__BB0_8;
	add.s32 	%r37, %r47, %r3;
	mul.wide.s32 	%rd18, %r37, 4;
	add.s64 	%rd19, %rd2, %rd18;
	ld.global.f32 	%f66, [%rd19];
	add.s32 	%r38, %r47, %r4;
	mul.wide.u32 	%rd20, %r38, 4;
	add.s64 	%rd21, %rd1, %rd20;
	ld.global.f32 	%f67, [%rd21];
	fma.rn.f32 	%f68, %f66, %f67, %f111;
	ld.global.f32 	%f69, [%rd19+4];
	cvt.u64.u32 	%rd22, %r4;
	cvt.u64.u32 	%rd23, %r47;
	add.s64 	%rd24, %rd23, %rd22;
	shl.b64 	%rd25, %rd24, 2;
	add.s64 	%rd26, %rd1, %rd25;
	ld.global.f32 	%f70, [%rd26+4];
	fma.rn.f32 	%f71, %f69, %f70, %f68;
	ld.global.f32 	%f72, [%rd19+8];
	ld.global.f32 	%f73, [%rd26+8];
	fma.rn.f32 	%f74, %f72, %f73, %f71;
	ld.global.f32 	%f75, [%rd19+12];
	ld.global.f32 	%f76, [%rd26+12];
	fma.rn.f32 	%f77, %f75, %f76, %f74;
	ld.global.f32 	%f78, [%rd19+16];
	ld.global.f32 	%f79, [%rd26+16];
	fma.rn.f32 	%f80, %f78, %f79, %f77;
	ld.global.f32 	%f81, [%rd19+20];
	ld.global.f32 	%f82, [%rd26+20];
	fma.rn.f32 	%f83, %f81, %f82, %f80;
	ld.global.f32 	%f84, [%rd19+24];
	ld.global.f32 	%f85, [%rd26+24];
	fma.rn.f32 	%f86, %f84, %f85, %f83;
	ld.global.f32 	%f87, [%rd19+28];
	ld.global.f32 	%f88, [%rd26+28];
	fma.rn.f32 	%f111, %f87, %f88, %f86;
	add.s32 	%r47, %r47, 8;
$L__BB0_8:
	setp.eq.s32 	%p9, %r13, 0;
	@%p9 bra 	$L__BB0_14;
	and.b32  	%r16, %r27, 3;
	setp.lt.u32 	%p10, %r13, 4;
	@%p10 bra 	$L__BB0_11;
	add.s32 	%r39, %r47, %r3;
	mul.wide.s32 	%rd27, %r39, 4;
	add.s64 	%rd28, %rd2, %rd27;
	ld.global.f32 	%f90, [%rd28];
	add.s32 	%r40, %r47, %r4;
	mul.wide.u32 	%rd29, %r40, 4;
	add.s64 	%rd30, %rd1, %rd29;
	ld.global.f32 	%f91, [%rd30];
	fma.rn.f32 	%f92, %f90, %f91, %f111;
	ld.global.f32 	%f93, [%rd28+4];
	cvt.u64.u32 	%rd31, %r4;
	cvt.u64.u32 	%rd32, %r47;
	add.s64 	%rd33, %rd32, %rd31;
	shl.b64 	%rd34, %rd33, 2;
	add.s64 	%rd35, %rd1, %rd34;
	ld.global.f32 	%f94, [%rd35+4];
	fma.rn.f32 	%f95, %f93, %f94, %f92;
	ld.global.f32 	%f96, [%rd28+8];
	ld.global.f32 	%f97, [%rd35+8];
	fma.rn.f32 	%f98, %f96, %f97, %f95;
	ld.global.f32 	%f99, [%rd28+12];
	ld.global.f32 	%f100, [%rd35+12];
	fma.rn.f32 	%f111, %f99, %f100, %f98;
	add.s32 	%r47, %r47, 4;
$L__BB0_11:
	setp.eq.s32 	%p11, %r16, 0;
	@%p11 bra 	$L__BB0_14;
	add.s32 	%r41, %r47, %r4;
	mul.wide.u32 	%rd36, %r41, 4;
	add.s64 	%rd46, %rd1, %rd36;
	add.s32 	%r50, %r47, %r3;
	neg.s32 	%r49, %r16;
$L__BB0_13:
	.pragma "nounroll";
	mul.wide.s32 	%rd37, %r50, 4;
	add.s64 	%rd38, %rd2, %rd37;
	ld.global.f32 	%f101, [%rd38];
	ld.global.f32 	%f102, [%rd46];
	fma.rn.f32 	%f111, %f101, %f102, %f111;
	add.s64 	%rd46, %rd46, 4;
	add.s32 	%r50, %r50, 1;
	add.s32 	%r49, %r49, 1;
	setp.ne.s32 	%p12, %r49, 0;
	@%p12 bra 	$L__BB0_13;
$L__BB0_14:
	mad.lo.s32 	%r42, %r28, %r1, %r35;
	cvta.to.global.u64 	%rd39, %rd10;
	mul.wide.s32 	%rd40, %r42, 4;
	add.s64 	%rd41, %rd39, %rd40;
	st.global.f32 	[%rd41], %f111;
	mad.lo.s32 	%r43, %r25, %r35, %r1;
	cvta.to.global.u64 	%rd42, %rd11;
	mul.wide.s32 	%rd43, %r43, 4;
	add.s64 	%rd44, %rd42, %rd43;
	st.global.f32 	[%rd44], %f111;
$L__BB0_15:
	ret;

}
	// .globl	_Z20matrixMultiplySharedPKfS0_PfS1_iiiiii
.visible .entry _Z20matrixMultiplySharedPKfS0_PfS1_iiiiii(
	.param .u64 .ptr .align 1 _Z20matrixMultiplySharedPKfS0_PfS1_iiiiii_param_0,
	.param .u64 .ptr .align 1 _Z20matrixMultiplySharedPKfS0_PfS1_iiiiii_param_1,
	.param .u64 .ptr .align 1 _Z20matrixMultiplySharedPKfS0_PfS1_iiiiii_param_2,
	.param .u64 .ptr .align 1 _Z20matrixMultiplySharedPKfS0_PfS1_iiiiii_param_3,
	.param .u32 _Z20matrixMultiplySharedPKfS0_PfS1_iiiiii_param_4,
	.param .u32 _Z20matrixMultiplySharedPKfS0_PfS1_iiiiii_param_5,
	.param .u32 _Z20matrixMultiplySharedPKfS0_PfS1_iiiiii_param_6,
	.param .u32 _Z20matrixMultiplySharedPKfS0_PfS1_iiiiii_param_7,
	.param .u32 _Z20matrixMultiplySharedPKfS0_PfS1_iiiiii_param_8,
	.param .u32 _Z20matrixMultiplySharedPKfS0_PfS1_iiiiii_param_9
)
{
	.reg .pred 	%p<26>;
	.reg .b32 	%r<77>;
	.reg .b32 	%f<181>;
	.reg .b64 	%rd<27>;
	// demoted variable
	.shared .align 4 .b8 _ZZ20matrixMultiplySharedPKfS0_PfS1_iiiiiiE2sA[1024];
	// demoted variable
	.shared .align 4 .b8 _ZZ20matrixMultiplySharedPKfS0_PfS1_iiiiiiE2sB[1024];
	ld.param.u64 	%rd5, [_Z20matrixMultiplySharedPKfS0_PfS1_iiiiii_param_0];
	ld.param.u64 	%rd6, [_Z20matrixMultiplySharedPKfS0_PfS1_iiiiii_param_1];
	ld.param.u32 	%r32, [_Z20matrixMultiplySharedPKfS0_PfS1_iiiiii_param_4];
	ld.param.u32 	%r33, [_Z20matrixMultiplySharedPKfS0_PfS1_iiiiii_param_5];
	ld.param.u32 	%r34, [_Z20matrixMultiplySharedPKfS0_PfS1_iiiiii_param_6];
	ld.param.u32 	%r35, [_Z20matrixMultiplySharedPKfS0_PfS1_iiiiii_param_7];
	ld.param.u32 	%r36, [_Z20matrixMultiplySharedPKfS0_PfS1_iiiiii_param_8];
	ld.param.u32 	%r37, [_Z20matrixMultiplySharedPKfS0_PfS1_iiiiii_param_9];
	cvta.to.global.u64 	%rd1, %rd6;
	cvta.to.global.u64 	%rd2, %rd5;
	mov.u32 	%r38, %ntid.y;
	mov.u32 	%r39, %ctaid.y;
	mov.u32 	%r1, %tid.y;
	mad.lo.s32 	%r2, %r38, %r39, %r1;
	mov.u32 	%r40, %ntid.x;
	mov.u32 	%r41, %ctaid.x;
	mov.u32 	%r3, %tid.x;
	mad.lo.s32 	%r4, %r40, %r41, %r3;
	shl.b32 	%r42, %r1, 6;
	mov.u32 	%r43, _ZZ20matrixMultiplySharedPKfS0_PfS1_iiiiiiE2sA;
	add.s32 	%r5, %r43, %r42;
	shl.b32 	%r44, %r3, 2;
	add.s32 	%r6, %r5, %r44;
	mov.b32 	%r45, 0;
	st.shared.u32 	[%r6], %r45;
	mov.u32 	%r46, _ZZ20matrixMultiplySharedPKfS0_PfS1_iiiiiiE2sB;
	add.s32 	%r47, %r46, %r42;
	add.s32 	%r7, %r47, %r44;
	st.shared.u32 	[%r7], %r45;
	setp.lt.s32 	%p1, %r33, -14;
	mov.f32 	%f180, 0f00000000;
	@%p1 bra 	$L__BB1_19;
	add.s32 	%r49, %r33, -1;
	shr.s32 	%r50, %r49, 31;
	shr.u32 	%r51, %r50, 28;
	add.s32 	%r52, %r49, %r51;
	shr.s32 	%r8, %r52, 4;
	mul.lo.s32 	%r9, %r33, %r2;
	add.s32 	%r10, %r46, %r44;
	setp.lt.s32 	%p2, %r33, 17;
	mov.f32 	%f180, 0f00000000;
	mov.b32 	%r76, 0;
	@%p2 bra 	$L__BB1_13;
	add.s32 	%r11, %r8, 1;
	and.b32  	%r55, %r11, 2147483646;
	neg.s32 	%r75, %r55;
	add.s32 	%r56, %r1, 16;
	mad.lo.s32 	%r73, %r35, %r56, %r4;
	mad.lo.s32 	%r72, %r1, %r35, %r4;
	add.s32 	%r57, %r3, %r9;
	add.s32 	%r71, %r57, 16;
	mov.f32 	%f180, 0f00000000;
	mov.u32 	%r70, %r3;
	mov.u32 	%r74, %r1;
$L__BB1_3:
	setp.ge.s32 	%p3, %r2, %r32;
	setp.ge.u32 	%p4, %r70, %r33;
	mov.f32 	%f172, 0f00000000;
	or.pred  	%p5, %p3, %p4;
	@%p5 bra 	$L__BB1_5;
	add.s32 	%r58, %r71, -16;
	mul.wide.u32 	%rd7, %r58, 4;
	add.s64 	%rd8, %rd2, %rd7;
	ld.global.f32 	%f172, [%rd8];
$L__BB1_5:
	setp.ge.s32 	%p6, %r4, %r35;
	st.shared.f32 	[%r6], %f172;
	setp.ge.u32 	%p7, %r74, %r34;
	mov.f32 	%f173, 0f00000000;
	or.pred  	%p8, %p6, %p7;
	@%p8 bra 	$L__BB1_7;
	mul.wide.u32 	%rd9, %r72, 4;
	add.s64 	%rd10, %rd1, %rd9;
	ld.global.f32 	%f173, [%rd10];
$L__BB1_7:
	st.shared.f32 	[%r7], %f173;
	bar.sync 	0;
	ld.shared.f32 	%f27, [%r5];
	ld.shared.f32 	%f28, [%r10];
	fma.rn.f32 	%f29, %f27, %f28, %f180;
	ld.shared.f32 	%f30, [%r5+4];
	ld.shared.f32 	%f31, [%r10+64];
	fma.rn.f32 	%f32, %f30, %f31, %f29;
	ld.shared.f32 	%f33, [%r5+8];
	ld.shared.f32 	%f34, [%r10+128];
	fma.rn.f32 	%f35, %f33, %f34, %f32;
	ld.shared.f32 	%f36, [%r5+12];
	ld.shared.f32 	%f37, [%r10+192];
	fma.rn.f32 	%f38, %f36, %f37, %f35;
	ld.shared.f32 	%f39, [%r5+16];
	ld.shared.f32 	%f40, [%r10+256];
	fma.rn.f32 	%f41, %f39, %f40, %f38;
	ld.shared.f32 	%f42, [%r5+20];
	ld.shared.f32 	%f43, [%r10+320];
	fma.rn.f32 	%f44, %f42, %f43, %f41;
	ld.shared.f32 	%f45, [%r5+24];
	ld.shared.f32 	%f46, [%r10+384];
	fma.rn.f32 	%f47, %f45, %f46, %f44;
	ld.shared.f32 	%f48, [%r5+28];
	ld.shared.f32 	%f49, [%r10+448];
	fma.rn.f32 	%f50, %f48, %f49, %f47;
	ld.shared.f32 	%f51, [%r5+32];
	ld.shared.f32 	%f52, [%r10+512];
	fma.rn.f32 	%f53, %f51, %f52, %f50;
	ld.shared.f32 	%f54, [%r5+36];
	ld.shared.f32 	%f55, [%r10+576];
	fma.rn.f32 	%f56, %f54, %f55, %f53;
	ld.shared.f32 	%f57, [%r5+40];
	ld.shared.f32 	%f58, [%r10+640];
	fma.rn.f32 	%f59, %f57, %f58, %f56;
	ld.shared.f32 	%f60, [%r5+44];
	ld.shared.f32 	%f61, [%r10+704];
	fma.rn.f32 	%f62, %f60, %f61, %f59;
	ld.shared.f32 	%f63, [%r5+48];
	ld.shared.f32 	%f64, [%r10+768];
	fma.rn.f32 	%f65, %f63, %f64, %f62;
	ld.shared.f32 	%f66, [%r5+52];
	ld.shared.f32 	%f67, [%r10+832];
	fma.rn.f32 	%f68, %f66, %f67, %f65;
	ld.shared.f32 	%f69, [%r5+56];
	ld.shared.f32 	%f70, [%r10+896];
	fma.rn.f32 	%f71, %f69, %f70, %f68;
	ld.shared.f32 	%f72, [%r5+60];
	ld.shared.f32 	%f73, [%r10+960];
	fma.rn.f32 	%f6, %f72, %f73, %f71;
	bar.sync 	0;
	add.s32 	%r59, %r70, 16;
	setp.ge.u32 	%p10, %r59, %r33;
	mov.f32 	%f174, 0f00000000;
	or.pred  	%p11, %p3, %p10;
	@%p11 bra 	$L__BB1_9;
	mul.wide.u32 	%rd11, %r71, 4;
	add.s64 	%rd12, %rd2, %rd11;
	ld.global.f32 	%f174, [%rd12];
$L__BB1_9:
	st.shared.f32 	[%r6], %f174;
	add.s32 	%r60, %r74, 16;
	setp.ge.u32 	%p13, %r60, %r34;
	mov.f32 	%f175, 0f00000000;
	or.pred  	%p14, %p6, %p13;
	@%p14 bra 	$L__BB1_11;
	mul.wide.u32 	%rd13, %r73, 4;
	add.s64 	%rd14, %rd1, %rd13;
	ld.global.f32 	%f175, [%rd14];
$L__BB1_11:
	st.shared.f32 	[%r7], %f175;
	bar.sync 	0;
	ld.shared.f32 	%f75, [%r5];
	ld.shared.f32 	%f76, [%r10];
	fma.rn.f32 	%f77, %f75, %f76, %f6;
	ld.shared.f32 	%f78, [%r5+4];
	ld.shared.f32 	%f79, [%r10+64];
	fma.rn.f32 	%f80, %f78, %f79, %f77;
	ld.shared.f32 	%f81, [%r5+8];
	ld.shared.f32 	%f82, [%r10+128];
	fma.rn.f32 	%f83, %f81, %f82, %f80;
	ld.shared.f32 	%f84, [%r5+12];
	ld.shared.f32 	%f85, [%r10+192];
	fma.rn.f32 	%f86, %f84, %f85, %f83;
	ld.shared.f32 	%f87, [%r5+16];
	ld.shared.f32 	%f88, [%r10+256];
	fma.rn.f32 	%f89, %f87, %f88, %f86;
	ld.shared.f32 	%f90, [%r5+20];
	ld.shared.f32 	%f91, [%r10+320];
	fma.rn.f32 	%f92, %f90, %f91, %f89;
	ld.shared.f32 	%f93, [%r5+24];
	ld.shared.f32 	%f94, [%r10+384];
	fma.rn.f32 	%f95, %f93, %f94, %f92;
	ld.shared.f32 	%f96, [%r5+28];
	ld.shared.f32 	%f97, [%r10+448];
	fma.rn.f32 	%f98, %f96, %f97, %f95;
	ld.shared.f32 	%f99, [%r5+32];
	ld.shared.f32 	%f100, [%r10+512];
	fma.rn.f32 	%f101, %f99, %f100, %f98;
	ld.shared.f32 	%f102, [%r5+36];
	ld.shared.f32 	%f103, [%r10+576];
	fma.rn.f32 	%f104, %f102, %f103, %f101;
	ld.shared.f32 	%f105, [%r5+40];
	ld.shared.f32 	%f106, [%r10+640];
	fma.rn.f32 	%f107, %f105, %f106, %f104;
	ld.shared.f32 	%f108, [%r5+44];
	ld.shared.f32 	%f109, [%r10+704];
	fma.rn.f32 	%f110, %f108, %f109, %f107;
	ld.shared.f32 	%f111, [%r5+48];
	ld.shared.f32 	%f112, [%r10+768];
	fma.rn.f32 	%f113, %f111, %f112, %f110;
	ld.shared.f32 	%f114, [%r5+52];
	ld.shared.f32 	%f115, [%r10+832];
	fma.rn.f32 	%f116, %f114, %f115, %f113;
	ld.shared.f32 	%f117, [%r5+56];
	ld.shared.f32 	%f118, [%r10+896];
	fma.rn.f32 	%f119, %f117, %f118, %f116;
	ld.shared.f32 	%f120, [%r5+60];
	ld.shared.f32 	%f121, [%r10+960];
	fma.rn.f32 	%f180, %f120, %f121, %f119;
	bar.sync 	0;
	add.s32 	%r75, %r75, 2;
	add.s32 	%r74, %r74, 32;
	shl.b32 	%r61, %r35, 5;
	add.s32 	%r73, %r73, %r61;
	add.s32 	%r72, %r72, %r61;
	add.s32 	%r71, %r71, 32;
	add.s32 	%r70, %r70, 32;
	setp.ne.s32 	%p15, %r75, 0;
	@%p15 bra 	$L__BB1_3;
	shl.b32 	%r62, %r11, 4;
	and.b32  	%r76, %r62, -32;
$L__BB1_13:
	and.b32  	%r63, %r8, 1;
	setp.eq.b32 	%p16, %r63, 1;
	@%p16 bra 	$L__BB1_19;
	setp.ge.s32 	%p17, %r2, %r32;
	add.s32 	%r30, %r76, %r3;
	setp.ge.u32 	%p18, %r30, %r33;
	mov.f32 	%f178, 0f00000000;
	or.pred  	%p19, %p17, %p18;
	@%p19 bra 	$L__BB1_16;
	add.s32 	%r65, %r30, %r9;
	mul.wide.u32 	%rd15, %r65, 4;
	add.s64 	%rd16, %rd2, %rd15;
	ld.global.f32 	%f178, [%rd16];
$L__BB1_16:
	setp.ge.s32 	%p20, %r4, %r35;
	st.shared.f32 	[%r6], %f178;
	add.s32 	%r31, %r76, %r1;
	setp.ge.u32 	%p21, %r31, %r34;
	mov.f32 	%f179, 0f00000000;
	or.pred  	%p22, %p20, %p21;
	@%p22 bra 	$L__BB1_18;
	mad.lo.s32 	%r67, %r31, %r35, %r4;
	mul.wide.u32 	%rd17, %r67, 4;
	add.s64 	%rd18, %rd1, %rd17;
	ld.global.f32 	%f179, [%rd18];
$L__BB1_18:
	st.shared.f32 	[%r7], %f179;
	bar.sync 	0;
	ld.shared.f32 	%f124, [%r5];
	ld.shared.f32 	%f125, [%r10];
	fma.rn.f32 	%f126, %f124, %f125, %f180;
	ld.shared.f32 	%f127, [%r5+4];
	ld.shared.f32 	%f128, [%r10+64];
	fma.rn.f32 	%f129, %f127, %f128, %f126;
	ld.shared.f32 	%f130, [%r5+8];
	ld.shared.f32 	%f131, [%r10+128];
	fma.rn.f32 	%f132, %f130, %f131, %f129;
	ld.shared.f32 	%f133, [%r5+12];
	ld.shared.f32 	%f134, [%r10+192];
	fma.rn.f32 	%f135, %f133, %f134, %f132;
	ld.shared.f32 	%f136, [%r5+16];
	ld.shared.f32 	%f137, [%r10+256];
	fma.rn.f32 	%f138, %f136, %f137, %f135;
	ld.shared.f32 	%f139, [%r5+20];
	ld.shared.f32 	%f140, [%r10+320];
	fma.rn.f32 	%f141, %f139, %f140, %f138;
	ld.shared.f32 	%f142, [%r5+24];
	ld.shared.f32 	%f143, [%r10+384];
	fma.rn.f32 	%f144, %f142, %f143, %f141;
	ld.shared.f32 	%f145, [%r5+28];
	ld.shared.f32 	%f146, [%r10+448];
	fma.rn.f32 	%f147, %f145, %f146, %f144;
	ld.shared.f32 	%f148, [%r5+32];
	ld.shared.f32 	%f149, [%r10+512];
	fma.rn.f32 	%f150, %f148, %f149, %f147;
	ld.shared.f32 	%f151, [%r5+36];
	ld.shared.f32 	%f152, [%r10+576];
	fma.rn.f32 	%f153, %f151, %f152, %f150;
	ld.shared.f32 	%f154, [%r5+40];
	ld.shared.f32 	%f155, [%r10+640];
	fma.rn.f32 	%f156, %f154, %f155, %f153;
	ld.shared.f32 	%f157, [%r5+44];
	ld.shared.f32 	%f158, [%r10+704];
	fma.rn.f32 	%f159, %f157, %f158, %f156;
	ld.shared.f32 	%f160, [%r5+48];
	ld.shared.f32 	%f161, [%r10+768];
	fma.rn.f32 	%f162, %f160, %f161, %f159;
	ld.shared.f32 	%f163, [%r5+52];
	ld.shared.f32 	%f164, [%r10+832];
	fma.rn.f32 	%f165, %f163, %f164, %f162;
	ld.shared.f32 	%f166, [%r5+56];
	ld.shared.f32 	%f167, [%r10+896];
	fma.rn.f32 	%f168, %f166, %f167, %f165;
	ld.shared.f32 	%f169, [%r5+60];
	ld.shared.f32 	%f170, [%r10+960];
	fma.rn.f32 	%f180, %f169, %f170, %f168;
	bar.sync 	0;
$L__BB1_19:
	setp.ge.s32 	%p23, %r2, %r36;
	setp.ge.s32 	%p24, %r4, %r37;
	or.pred  	%p25, %p23, %p24;
	@%p25 bra 	$L__BB1_21;
	ld.param.u64 	%rd26, [_Z20matrixMultiplySharedPKfS0_PfS1_iiiiii_param_3];
	ld.param.u64 	%rd25, [_Z20matrixMultiplySharedPKfS0_PfS1_iiiiii_param_2];
	mad.lo.s32 	%r68, %r37, %r2, %r4;
	cvta.to.global.u64 	%rd19, %rd25;
	mul.wide.s32 	%rd20, %r68, 4;
	add.s64 	%rd21, %rd19, %rd20;
	st.global.f32 	[%rd21], %f180;
	mad.lo.s32 	%r69, %r36, %r4, %r2;
	cvta.to.global.u64 	%rd22, %rd26;
	mul.wide.s32 	%rd23, %r69, 4;
	add.s64 	%rd24, %rd22, %rd23;
	st.global.f32 	[%rd24], %f180;
$L__BB1_21:
	ret;

}
	// .globl	_Z30similarityMatrixAndTransposeV2PKfS0_iiiPfS1_
.visible .entry _Z30similarityMatrixAndTransposeV2PKfS0_iiiPfS1_(
	.param .u64 .ptr .align 1 _Z30similarityMatrixAndTransposeV2PKfS0_iiiPfS1__param_0,
	.param .u64 .ptr .align 1 _Z30similarityMatrixAndTransposeV2PKfS0_iiiPfS1__param_1,
	.param .u32 _Z30similarityMatrixAndTransposeV2PKfS0_iiiPfS1__param_2,
	.param .u32 _Z30similarityMatrixAndTransposeV2PKfS0_iiiPfS1__param_3,
	.param .u32 _Z30similarityMatrixAndTransposeV2PKfS0_iiiPfS1__param_4,
	.param .u64 .ptr .align 1 _Z30similarityMatrixAndTransposeV2PKfS0_iiiPfS1__param_5,
	.param .u64 .ptr .align 1 _Z30similarityMatrixAndTransposeV2PKfS0_iiiPfS1__param_6
)
{
	.reg .pred 	%p<9>;
	.reg .b32 	%r<39>;
	.reg .b32 	%f<95>;
	.reg .b64 	%rd<38>;

	ld.param.u64 	%rd18, [_Z30similarityMatrixAndTransposeV2PKfS0_iiiPfS1__param_0];
	ld.param.u64 	%rd19, [_Z30similarityMatrixAndTransposeV2PKfS0_iiiPfS1__param_1];
	ld.param.u32 	%r15, [_Z30similarityMatrixAndTransposeV2PKfS0_iiiPfS1__param_2];
	ld.param.u32 	%r18, [_Z30similarityMatrixAndTransposeV2PKfS0_iiiPfS1__param_3];
	ld.param.u32 	%r17, [_Z30similarityMatrixAndTransposeV2PKfS0_iiiPfS1__param_4];
	ld.param.u64 	%rd16, [_Z30similarityMatrixAndTransposeV2PKfS0_iiiPfS1__param_5];
	ld.param.u64 	%rd17, [_Z30similarityMatrixAndTransposeV2PKfS0_iiiPfS1__param_6];
	cvta.to.global.u64 	%rd1, %rd19;
	cvta.to.global.u64 	%rd2, %rd18;
	mov.u32 	%r19, %tid.x;
	mov.u32 	%r20, %ctaid.x;
	mov.u32 	%r21, %ntid.x;
	mad.lo.s32 	%r1, %r20, %r21, %r19;
	mov.u32 	%r22, %tid.y;
	mov.u32 	%r23, %ctaid.y;
	mov.u32 	%r24, %ntid.y;
	mad.lo.s32 	%r25, %r23, %r24, %r22;
	setp.ge.s32 	%p1, %r1, %r15;
	setp.ge.s32 	%p2, %r25, %r18;
	or.pred  	%p3, %p1, %p2;
	@%p3 bra 	$L__BB2_9;
	mul.lo.s32 	%r3, %r17, %r25;
	setp.lt.s32 	%p4, %r17, 1;
	mov.f32 	%f94, 0f00000000;
	@%p4 bra 	$L__BB2_8;
	mul.lo.s32 	%r27, %r17, %r1;
	cvt.s64.s32 	%rd3, %r27;
	add.s32 	%r28, %r17, -1;
	shr.u32 	%r29, %r28, 2;
	add.s32 	%r4, %r29, 1;
	and.b32  	%r5, %r4, 3;
	setp.lt.u32 	%p5, %r17, 13;
	mov.f32 	%f94, 0f00000000;
	mov.b32 	%r37, 0;
	@%p5 bra 	$L__BB2_5;
	and.b32  	%r31, %r4, 2147483644;
	neg.s32 	%r35, %r31;
	shl.b64 	%rd20, %rd3, 2;
	add.s64 	%rd21, %rd20, %rd2;
	add.s64 	%rd35, %rd21, 32;
	mul.wide.u32 	%rd22, %r3, 4;
	add.s64 	%rd23, %rd22, %rd1;
	add.s64 	%rd34, %rd23, 32;
	mov.f32 	%f94, 0f00000000;
	mov.b32 	%r37, 0;
$L__BB2_4:
	.pragma "nounroll";
	ld.global.v4.f32 	{%f12, %f13, %f14, %f15}, [%rd35+-32];
	ld.global.v4.f32 	{%f16, %f17, %f18, %f19}, [%rd34+-32];
	fma.rn.f32 	%f20, %f12, %f16, 0f00000000;
	add.f32 	%f21, %f94, %f20;
	fma.rn.f32 	%f22, %f13, %f17, 0f00000000;
	add.f32 	%f23, %f21, %f22;
	fma.rn.f32 	%f24, %f14, %f18, 0f00000000;
	add.f32 	%f25, %f23, %f24;
	fma.rn.f32 	%f26, %f15, %f19, 0f00000000;
	add.f32 	%f27, %f25, %f26;
	ld.global.v4.f32 	{%f28, %f29, %f30, %f31}, [%rd35+-16];
	ld.global.v4.f32 	{%f32, %f33, %f34, %f35}, [%rd34+-16];
	fma.rn.f32 	%f36, %f28, %f32, 0f00000000;
	add.f32 	%f37, %f27, %f36;
	fma.rn.f32 	%f38, %f29, %f33, 0f00000000;
	add.f32 	%f39, %f37, %f38;
	fma.rn.f32 	%f40, %f30, %f34, 0f00000000;
	add.f32 	%f41, %f39, %f40;
	fma.rn.f32 	%f42, %f31, %f35, 0f00000000;
	add.f32 	%f43, %f41, %f42;
	ld.global.v4.f32 	{%f44, %f45, %f46, %f47}, [%rd35];
	ld.global.v4.f32 	{%f48, %f49, %f50, %f51}, [%rd34];
	fma.rn.f32 	%f52, %f44, %f48, 0f00000000;
	add.f32 	%f53, %f43, %f52;
	fma.rn.f32 	%f54, %f45, %f49, 0f00000000;
	add.f32 	%f55, %f53, %f54;
	fma.rn.f32 	%f56, %f46, %f50, 0f00000000;
	add.f32 	%f57, %f55, %f56;
	fma.rn.f32 	%f58, %f47, %f51, 0f00000000;
	add.f32 	%f59, %f57, %f58;
	ld.global.v4.f32 	{%f60, %f61, %f62, %f63}, [%rd35+16];
	ld.global.v4.f32 	{%f64, %f65, %f66, %f67}, [%rd34+16];
	fma.rn.f32 	%f68, %f60, %f64, 0f00000000;
	add.f32 	%f69, %f59, %f68;
	fma.rn.f32 	%f70, %f61, %f65, 0f00000000;
	add.f32 	%f71, %f69, %f70;
	fma.rn.f32 	%f72, %f62, %f66, 0f00000000;
	add.f32 	%f73, %f71, %f72;
	fma.rn.f32 	%f74, %f63, %f67, 0f00000000;
	add.f32 	%f94, %f73, %f74;
	add.s32 	%r37, %r37, 16;
	add.s32 	%r35, %r35, 4;
	add.s64 	%rd35, %rd35, 64;
	add.s64 	%rd34, %rd34, 64;
	setp.ne.s32 	%p6, %r35, 0;
	@%p6 bra 	$L__BB2_4;
$L__BB2_5:
	setp.eq.s32 	%p7, %r5, 0;
	@%p7 bra 	$L__BB2_8;
	add.s32 	%r32, %r37, %r3;
	mul.wide.u32 	%rd24, %r32, 4;
	add.s64 	%rd37, %rd1, %rd24;
	cvt.u64.u32 	%rd25, %r37;
	add.s64 	%rd26, %rd3, %rd25;
	shl.b64 	%rd27, %rd26, 2;
	add.s64 	%rd36, %rd2, %rd27;
	neg.s32 	%r38, %r5;
$L__BB2_7:
	.pragma "nounroll";
	ld.global.v4.f32 	{%f75, %f76, %f77, %f78}, [%rd36];
	ld.global.v4.f32 	{%f79, %f80, %f81, %f82}, [%rd37];
	fma.rn.f32 	%f83, %f75, %f79, 0f00000000;
	add.f32 	%f84, %f94, %f83;
	fma.rn.f32 	%f85, %f76, %f80, 0f00000000;
	add.f32 	%f86, %f84, %f85;
	fma.rn.f32 	%f87, %f77, %f81, 0f00000000;
	add.f32 	%f88, %f86, %f87;
	fma.rn.f32 	%f89, %f78, %f82, 0f00000000;
	add.f32 	%f94, %f88, %f89;
	add.s64 	%rd37, %rd37, 16;
	add.s64 	%rd36, %rd36, 16;
	add.s32 	%r38, %r38, 1;
	setp.ne.s32 	%p8, %r38, 0;
	@%p8 bra 	$L__BB2_7;
$L__BB2_8:
	mad.lo.s32 	%r33, %r18, %r1, %r25;
	cvta.to.global.u64 	%rd28, %rd16;
	mul.wide.s32 	%rd29, %r33, 4;
	add.s64 	%rd30, %rd28, %rd29;
	st.global.f32 	[%rd30], %f94;
	mad.lo.s32 	%r34, %r15, %r25, %r1;
	cvta.to.global.u64 	%rd31, %rd17;
	mul.wide.s32 	%rd32, %r34, 4;
	add.s64 	%rd33, %rd31, %rd32;
	st.global.f32 	[%rd33], %f94;
$L__BB2_9:
	ret;

}
	// .globl	_Z20similarityMatrixFastPKfS0_iiiPf
.visible .entry _Z20similarityMatrixFastPKfS0_iiiPf(
	.param .u64 .ptr .align 1 _Z20similarityMatrixFastPKfS0_iiiPf_param_0,
	.param .u64 .ptr .align 1 _Z20similarityMatrixFastPKfS0_iiiPf_param_1,
	.param .u32 _Z20similarityMatrixFastPKfS0_iiiPf_param_2,
	.param .u32 _Z20similarityMatrixFastPKfS0_iiiPf_param_3,
	.param .u32 _Z20similarityMatrixFastPKfS0_iiiPf_param_4,
	.param .u64 .ptr .align 1 _Z20similarityMatrixFastPKfS0_iiiPf_param_5
)
{
	.reg .pred 	%p<9>;
	.reg .b32 	%r<38>;
	.reg .b32 	%f<95>;
	.reg .b64 	%rd<34>;

	ld.param.u64 	%rd17, [_Z20similarityMatrixFastPKfS0_iiiPf_param_0];
	ld.param.u64 	%rd18, [_Z20similarityMatrixFastPKfS0_iiiPf_param_1];
	ld.param.u32 	%r17, [_Z20similarityMatrixFastPKfS0_iiiPf_param_2];
	ld.param.u32 	%r18, [_Z20similarityMatrixFastPKfS0_iiiPf_param_3];
	ld.param.u32 	%r16, [_Z20similarityMatrixFastPKfS0_iiiPf_param_4];
	ld.param.u64 	%rd16, [_Z20similarityMatrixFastPKfS0_iiiPf_param_5];
	cvta.to.global.u64 	%rd1, %rd18;
	cvta.to.global.u64 	%rd2, %rd17;
	mov.u32 	%r19, %tid.x;
	mov.u32 	%r20, %ctaid.x;
	mov.u32 	%r21, %ntid.x;
	mad.lo.s32 	%r1, %r20, %r21, %r19;
	mov.u32 	%r22, %tid.y;
	mov.u32 	%r23, %ctaid.y;
	mov.u32 	%r24, %ntid.y;
	mad.lo.s32 	%r25, %r23, %r24, %r22;
	setp.ge.s32 	%p1, %r1, %r17;
	setp.ge.s32 	%p2, %r25, %r18;
	or.pred  	%p3, %p1, %p2;
	@%p3 bra 	$L__BB3_9;
	mul.lo.s32 	%r3, %r16, %r25;
	setp.lt.s32 	%p4, %r16, 1;
	mov.f32 	%f94, 0f00000000;
	@%p4 bra 	$L__BB3_8;
	mul.lo.s32 	%r27, %r16, %r1;
	cvt.s64.s32 	%rd3, %r27;
	add.s32 	%r28, %r16, -1;
	shr.u32 	%r29, %r28, 2;
	add.s32 	%r4, %r29, 1;
	and.b32  	%r5, %r4, 3;
	setp.lt.u32 	%p5, %r16, 13;
	mov.f32 	%f94, 0f00000000;
	mov.b32 	%r36, 0;
	@%p5 bra 	$L__BB3_5;
	and.b32  	%r31, %r4, 2147483644;
	neg.s32 	%r34, %r31;
	shl.b64 	%rd19, %rd3, 2;
	add.s64 	%rd20, %rd19, %rd2;
	add.s64 	%rd31, %rd20, 32;
	mul.wide.u32 	%rd21, %r3, 4;
	add.s64 	%rd22, %rd21, %rd1;
	add.s64 	%rd30, %rd22, 32;
	mov.f32 	%f94, 0f00000000;
	mov.b32 	%r36, 0;
$L__BB3_4:
	.pragma "nounroll";
	ld.global.v4.f32 	{%f12, %f13, %f14, %f15}, [%rd31+-32];
	ld.global.v4.f32 	{%f16, %f17, %f18, %f19}, [%rd30+-32];
	fma.rn.f32 	%f20, %f12, %f16, 0f00000000;
	add.f32 	%f21, %f94, %f20;
	fma.rn.f32 	%f22, %f13, %f17, 0f00000000;
	add.f32 	%f23, %f21, %f22;
	fma.rn.f32 	%f24, %f14, %f18, 0f00000000;
	add.f32 	%f25, %f23, %f24;
	fma.rn.f32 	%f26, %f15, %f19, 0f00000000;
	add.f32 	%f27, %f25, %f26;
	ld.global.v4.f32 	{%f28, %f29, %f30, %f31}, [%rd31+-16];
	ld.global.v4.f32 	{%f32, %f33, %f34, %f35}, [%rd30+-16];
	fma.rn.f32 	%f36, %f28, %f32, 0f00000000;
	add.f32 	%f37, %f27, %f36;
	fma.rn.f32 	%f38, %f29, %f33, 0f00000000;
	add.f32 	%f39, %f37, %f38;
	fma.rn.f32 	%f40, %f30, %f34, 0f00000000;
	add.f32 	%f41, %f39, %f40;
	fma.rn.f32 	%f42, %f31, %f35, 0f00000000;
	add.f32 	%f43, %f41, %f42;
	ld.global.v4.f32 	{%f44, %f45, %f46, %f47}, [%rd31];
	ld.global.v4.f32 	{%f48, %f49, %f50, %f51}, [%rd30];
	fma.rn.f32 	%f52, %f44, %f48, 0f00000000;
	add.f32 	%f53, %f43, %f52;
	fma.rn.f32 	%f54, %f45, %f49, 0f00000000;
	add.f32 	%f55, %f53, %f54;
	fma.rn.f32 	%f56, %f46, %f50, 0f00000000;
	add.f32 	%f57, %f55, %f56;
	fma.rn.f32 	%f58, %f47, %f51, 0f00000000;
	add.f32 	%f59, %f57, %f58;
	ld.global.v4.f32 	{%f60, %f61, %f62, %f63}, [%rd31+16];
	ld.global.v4.f32 	{%f64, %f65, %f66, %f67}, [%rd30+16];
	fma.rn.f32 	%f68, %f60, %f64, 0f00000000;
	add.f32 	%f69, %f59, %f68;
	fma.rn.f32 	%f70, %f61, %f65, 0f00000000;
	add.f32 	%f71, %f69, %f70;
	fma.rn.f32 	%f72, %f62, %f66, 0f00000000;
	add.f32 	%f73, %f71, %f72;
	fma.rn.f32 	%f74, %f63, %f67, 0f00000000;
	add.f32 	%f94, %f73, %f74;
	add.s32 	%r36, %r36, 16;
	add.s32 	%r34, %r34, 4;
	add.s64 	%rd31, %rd31, 64;
	add.s64 	%rd30, %rd30, 64;
	setp.ne.s32 	%p6, %r34, 0;
	@%p6 bra 	$L__BB3_4;
$L__BB3_5:
	setp.eq.s32 	%p7, %r5, 0;
	@%p7 bra 	$L__BB3_8;
	add.s32 	%r32, %r36, %r3;
	mul.wide.u32 	%rd23, %r32, 4;
	add.s64 	%rd33, %rd1, %rd23;
	cvt.u64.u32 	%rd24, %r36;
	add.s64 	%rd25, %rd3, %rd24;
	shl.b64 	%rd26, %rd25, 2;
	add.s64 	%rd32, %rd2, %rd26;
	neg.s32 	%r37, %r5;
$L__BB3_7:
	.pragma "nounroll";
	ld.global.v4.f32 	{%f75, %f76, %f77, %f78}, [%rd32];
	ld.global.v4.f32 	{%f79, %f80, %f81, %f82}, [%rd33];
	fma.rn.f32 	%f83, %f75, %f79, 0f00000000;
	add.f32 	%f84, %f94, %f83;
	fma.rn.f32 	%f85, %f76, %f80, 0f00000000;
	add.f32 	%f86, %f84, %f85;
	fma.rn.f32 	%f87, %f77, %f81, 0f00000000;
	add.f32 	%f88, %f86, %f87;
	fma.rn.f32 	%f89, %f78, %f82, 0f00000000;
	add.f32 	%f94, %f88, %f89;
	add.s64 	%rd33, %rd33, 16;
	add.s64 	%rd32, %rd32, 16;
	add.s32 	%r37, %r37, 1;
	setp.ne.s32 	%p8, %r37, 0;
	@%p8 bra 	$L__BB3_7;
$L__BB3_8:
	mad.lo.s32 	%r33, %r18, %r1, %r25;
	cvta.to.global.u64 	%rd27, %rd16;
	mul.wide.s32 	%rd28, %r33, 4;
	add.s64 	%rd29, %rd27, %rd28;
	st.global.f32 	[%rd29], %f94;
$L__BB3_9:
	ret;

}
	// .globl	_Z12transposeSimPKfPfii
.visible .entry _Z12transposeSimPKfPfii(
	.param .u64 .ptr .align 1 _Z12transposeSimPKfPfii_param_0,
	.param .u64 .ptr .align 1 _Z12transposeSimPKfPfii_param_1,
	.param .u32 _Z12transposeSimPKfPfii_param_2,
	.param .u32 _Z12transposeSimPKfPfii_param_3
)
{
	.reg .pred 	%p<4>;
	.reg .b32 	%r<15>;
	.reg .b32 	%f<2>;
	.reg .b64 	%rd<9>;

	ld.param.u64 	%rd1, [_Z12transposeSimPKfPfii_param_0];
	ld.param.u64 	%rd2, [_Z12transposeSimPKfPfii_param_1];
	ld.param.u32 	%r3, [_Z12transposeSimPKfPfii_param_2];
	ld.param.u32 	%r5, [_Z12transposeSimPKfPfii_param_3];
	mov.u32 	%r6, %tid.x;
	mov.u32 	%r7, %ctaid.x;
	mov.u32 	%r8, %ntid.x;
	mad.lo.s32 	%r1, %r7, %r8, %r6;
	mov.u32 	%r9, %tid.y;
	mov.u32 	%r10, %ctaid.y;
	mov.u32 	%r11, %ntid.y;
	mad.lo.s32 	%r12, %r10, %r11, %r9;
	setp.ge.s32 	%p1, %r1, %r3;
	setp.ge.s32 	%p2, %r12, %r5;
	or.pred  	%p3, %p1, %p2;
	@%p3 bra 	$L__BB4_2;
	cvta.to.global.u64 	%rd3, %rd1;
	cvta.to.global.u64 	%rd4, %rd2;
	mad.lo.s32 	%r13, %r5, %r1, %r12;
	mul.wide.s32 	%rd5, %r13, 4;
	add.s64 	%rd6, %rd3, %rd5;
	ld.global.f32 	%f1, [%rd6];
	mad.lo.s32 	%r14, %r3, %r12, %r1;
	mul.wide.s32 	%rd7, %r14, 4;
	add.s64 	%rd8, %rd4, %rd7;
	st.global.f32 	[%rd8], %f1;
$L__BB4_2:
	ret;

}
	// .globl	_Z20transposeDescriptorsPKfPfii
.visible .entry _Z20transposeDescriptorsPKfPfii(
	.param .u64 .ptr .align 1 _Z20transposeDescriptorsPKfPfii_param_0,
	.param .u64 .ptr .align 1 _Z20transposeDescriptorsPKfPfii_param_1,
	.param .u32 _Z20transposeDescriptorsPKfPfii_param_2,
	.param .u32 _Z20transposeDescriptorsPKfPfii_param_3
)
{
	.reg .pred 	%p<4>;
	.reg .b32 	%r<15>;
	.reg .b32 	%f<2>;
	.reg .b64 	%rd<9>;

	ld.param.u64 	%rd1, [_Z20transposeDescriptorsPKfPfii_param_0];
	ld.param.u64 	%rd2, [_Z20transposeDescriptorsPKfPfii_param_1];
	ld.param.u32 	%r3, [_Z20transposeDescriptorsPKfPfii_param_2];
	ld.param.u32 	%r5, [_Z20transposeDescriptorsPKfPfii_param_3];
	mov.u32 	%r6, %tid.x;
	mov.u32 	%r7, %ctaid.x;
	mov.u32 	%r8, %ntid.x;
	mad.lo.s32 	%r1, %r7, %r8, %r6;
	mov.u32 	%r9, %tid.y;
	mov.u32 	%r10, %ctaid.y;
	mov.u32 	%r11, %ntid.y;
	mad.lo.s32 	%r12, %r10, %r11, %r9;
	setp.ge.s32 	%p1, %r1, %r3;
	setp.ge.s32 	%p2, %r12, %r5;
	or.pred  	%p3, %p1, %p2;
	@%p3 bra 	$L__BB5_2;
	cvta.to.global.u64 	%rd3, %rd1;
	cvta.to.global.u64 	%rd4, %rd2;
	mad.lo.s32 	%r13, %r5, %r1, %r12;
	mul.wide.s32 	%rd5, %r13, 4;
	add.s64 	%rd6, %rd3, %rd5;
	ld.global.f32 	%f1, [%rd6];
	mad.lo.s32 	%r14, %r3, %r12, %r1;
	mul.wide.s32 	%rd7, %r14, 4;
	add.s64 	%rd8, %rd4, %rd7;
	st.global.f32 	[%rd8], %f1;
$L__BB5_2:
	ret;

}
	// .globl	_Z7find_nnPKfPiPfiif
.visible .entry _Z7find_nnPKfPiPfiif(
	.param .u64 .ptr .align 1 _Z7find_nnPKfPiPfiif_param_0,
	.param .u64 .ptr .align 1 _Z7find_nnPKfPiPfiif_param_1,
	.param .u64 .ptr .align 1 _Z7find_nnPKfPiPfiif_param_2,
	.param .u32 _Z7find_nnPKfPiPfiif_param_3,
	.param .u32 _Z7find_nnPKfPiPfiif_param_4,
	.param .f32 _Z7find_nnPKfPiPfiif_param_5
)
{
	.reg .pred 	%p<14>;
	.reg .b32 	%r<43>;
	.reg .b32 	%f<42>;
	.reg .b64 	%rd<14>;

	ld.param.u64 	%rd5, [_Z7find_nnPKfPiPfiif_param_0];
	ld.param.u64 	%rd3, [_Z7find_nnPKfPiPfiif_param_1];
	ld.param.u64 	%rd4, [_Z7find_nnPKfPiPfiif_param_2];
	ld.param.u32 	%r20, [_Z7find_nnPKfPiPfiif_param_3];
	ld.param.u32 	%r19, [_Z7find_nnPKfPiPfiif_param_4];
	ld.param.f32 	%f16, [_Z7find_nnPKfPiPfiif_param_5];
	cvta.to.global.u64 	%rd1, %rd5;
	mov.u32 	%r21, %tid.x;
	mov.u32 	%r22, %ctaid.x;
	mov.u32 	%r23, %ntid.x;
	mad.lo.s32 	%r1, %r22, %r23, %r21;
	setp.ge.s32 	%p1, %r1, %r20;
	@%p1 bra 	$L__BB6_16;
	setp.lt.s32 	%p2, %r19, 1;
	mov.b32 	%r42, -1;
	mov.f32 	%f40, 0fF149F2CA;
	mov.f32 	%f41, %f40;
	@%p2 bra 	$L__BB6_15;
	mul.lo.s32 	%r2, %r19, %r1;
	setp.eq.s32 	%p3, %r19, 1;
	mov.f32 	%f35, 0fF149F2CA;
	mov.b32 	%r36, -1;
	mov.b32 	%r40, 0;
	mov.f32 	%f31, %f35;
	@%p3 bra 	$L__BB6_11;
	and.b32  	%r40, %r19, 2147483646;
	neg.s32 	%r35, %r40;
	mov.f32 	%f35, 0fF149F2CA;
	mov.b32 	%r36, -1;
	mov.b32 	%r34, 1;
	mov.u32 	%r33, %r2;
$L__BB6_4:
	.pragma "nounroll";
	mov.f32 	%f1, %f35;
	add.s32 	%r37, %r34, -1;
	mul.wide.s32 	%rd6, %r33, 4;
	add.s64 	%rd2, %rd1, %rd6;
	ld.global.f32 	%f3, [%rd2];
	setp.gt.f32 	%p4, %f3, %f31;
	mov.f32 	%f35, %f3;
	mov.f32 	%f33, %f31;
	@%p4 bra 	$L__BB6_7;
	setp.leu.f32 	%p5, %f3, %f1;
	mov.f32 	%f35, %f31;
	mov.f32 	%f33, %f1;
	mov.u32 	%r37, %r36;
	@%p5 bra 	$L__BB6_7;
	mov.f32 	%f33, %f3;
$L__BB6_7:
	ld.global.f32 	%f6, [%rd2+4];
	setp.gt.f32 	%p6, %f6, %f35;
	mov.f32 	%f31, %f6;
	mov.u32 	%r36, %r34;
	@%p6 bra 	$L__BB6_10;
	setp.leu.f32 	%p7, %f6, %f33;
	mov.f32 	%f31, %f35;
	mov.f32 	%f35, %f33;
	mov.u32 	%r36, %r37;
	@%p7 bra 	$L__BB6_10;
	mov.f32 	%f35, %f6;
$L__BB6_10:
	add.s32 	%r35, %r35, 2;
	add.s32 	%r34, %r34, 2;
	add.s32 	%r33, %r33, 2;
	setp.ne.s32 	%p8, %r35, 0;
	@%p8 bra 	$L__BB6_4;
$L__BB6_11:
	and.b32  	%r30, %r19, 1;
	setp.eq.b32 	%p9, %r30, 1;
	not.pred 	%p10, %p9;
	mov.f32 	%f40, %f31;
	mov.f32 	%f41, %f35;
	mov.u32 	%r42, %r36;
	@%p10 bra 	$L__BB6_15;
	add.s32 	%r31, %r40, %r2;
	mul.wide.s32 	%rd7, %r31, 4;
	add.s64 	%rd8, %rd1, %rd7;
	ld.global.f32 	%f13, [%rd8];
	setp.gt.f32 	%p11, %f13, %f31;
	mov.f32 	%f40, %f13;
	mov.f32 	%f41, %f31;
	mov.u32 	%r42, %r40;
	@%p11 bra 	$L__BB6_15;
	setp.leu.f32 	%p12, %f13, %f35;
	mov.f32 	%f40, %f31;
	mov.f32 	%f41, %f35;
	mov.u32 	%r42, %r36;
	@%p12 bra 	$L__BB6_15;
	mov.f32 	%f40, %f31;
	mov.f32 	%f41, %f13;
	mov.u32 	%r42, %r36;
$L__BB6_15:
	mov.f32 	%f21, 0f3F800000;
	sub.f32 	%f22, %f21, %f40;
	add.f32 	%f23, %f22, %f22;
	sub.f32 	%f24, %f21, %f41;
	add.f32 	%f25, %f24, %f24;
	mul.f32 	%f26, %f16, %f25;
	setp.le.f32 	%p13, %f23, %f26;
	selp.b32 	%r32, %r42, -1, %p13;
	cvta.to.global.u64 	%rd9, %rd3;
	mul.wide.s32 	%rd10, %r1, 4;
	add.s64 	%rd11, %rd9, %rd10;
	st.global.u32 	[%rd11], %r32;
	add.f32 	%f27, %f40, 0f3F800000;
	mul.f32 	%f28, %f27, 0f3F000000;
	selp.f32 	%f29, %f28, 0f00000000, %p13;
	cvta.to.global.u64 	%rd12, %rd4;
	add.s64 	%rd13, %rd12, %rd10;
	st.global.f32 	[%rd13], %f29;
$L__BB6_16:
	ret;

}
	// .globl	_Z9find_nnV2PKfPiPfiif
.visible .entry _Z9find_nnV2PKfPiPfiif(
	.param .u64 .ptr .align 1 _Z9find_nnV2PKfPiPfiif_param_0,
	.param .u64 .ptr .align 1 _Z9find_nnV2PKfPiPfiif_param_1,
	.param .u64 .ptr .align 1 _Z9find_nnV2PKfPiPfiif_param_2,
	.param .u32 _Z9find_nnV2PKfPiPfiif_param_3,
	.param .u32 _Z9find_nnV2PKfPiPfiif_param_4,
	.param .f32 _Z9find_nnV2PKfPiPfiif_param_5
)
{
	.reg .pred 	%p<70>;
	.reg .b32 	%r<120>;
	.reg .b32 	%f<169>;
	.reg .b64 	%rd<19>;

	ld.param.u64 	%rd5, [_Z9find_nnV2PKfPiPfiif_param_0];
	ld.param.u64 	%rd3, [_Z9find_nnV2PKfPiPfiif_param_1];
	ld.param.u64 	%rd4, [_Z9find_nnV2PKfPiPfiif_param_2];
	ld.param.u32 	%r38, [_Z9find_nnV2PKfPiPfiif_param_3];
	ld.param.u32 	%r37, [_Z9find_nnV2PKfPiPfiif_param_4];
	ld.param.f32 	%f27, [_Z9find_nnV2PKfPiPfiif_param_5];
	cvta.to.global.u64 	%rd1, %rd5;
	mov.u32 	%r39, %tid.x;
	mov.u32 	%r40, %ctaid.x;
	mov.u32 	%r41, %ntid.x;
	mad.lo.s32 	%r1, %r40, %r41, %r39;
	setp.ge.s32 	%p1, %r1, %r38;
	@%p1 bra 	$L__BB7_15;
	setp.lt.s32 	%p2, %r37, 1;
	mov.b32 	%r119, -1;
	mov.f32 	%f167, 0fF149F2CA;
	mov.f32 	%f168, %f167;
	@%p2 bra 	$L__BB7_14;
	mul.lo.s32 	%r2, %r37, %r1;
	and.b32  	%r3, %r37, 15;
	setp.lt.u32 	%p3, %r37, 16;
	mov.f32 	%f168, 0fF149F2CA;
	mov.b32 	%r119, -1;
	mov.b32 	%r110, 0;
	mov.f32 	%f167, %f168;
	@%p3 bra 	$L__BB7_5;
	and.b32  	%r110, %r37, 2147483632;
	add.s64 	%rd2, %rd1, 32;
	mov.f32 	%f168, 0fF149F2CA;
	mov.b32 	%r119, -1;
	mov.b32 	%r104, 0;
	mov.u32 	%r103, %r2;
$L__BB7_4:
	.pragma "nounroll";
	mul.wide.s32 	%rd6, %r103, 4;
	add.s64 	%rd7, %rd2, %rd6;
	ld.global.f32 	%f32, [%rd7+-32];
	setp.gt.f32 	%p4, %f32, %f167;
	setp.gt.f32 	%p5, %f32, %f168;
	selp.f32 	%f33, %f32, %f168, %p5;
	selp.f32 	%f34, %f32, %f167, %p4;
	selp.f32 	%f35, %f167, %f33, %p4;
	selp.b32 	%r48, %r104, %r119, %p4;
	ld.global.f32 	%f36, [%rd7+-28];
	setp.gt.f32 	%p6, %f36, %f34;
	setp.gt.f32 	%p7, %f36, %f35;
	selp.f32 	%f37, %f36, %f35, %p7;
	selp.f32 	%f38, %f36, %f34, %p6;
	selp.f32 	%f39, %f34, %f37, %p6;
	add.s32 	%r49, %r104, 1;
	selp.b32 	%r50, %r49, %r48, %p6;
	ld.global.f32 	%f40, [%rd7+-24];
	setp.gt.f32 	%p8, %f40, %f38;
	setp.gt.f32 	%p9, %f40, %f39;
	selp.f32 	%f41, %f40, %f39, %p9;
	selp.f32 	%f42, %f40, %f38, %p8;
	selp.f32 	%f43, %f38, %f41, %p8;
	add.s32 	%r51, %r104, 2;
	selp.b32 	%r52, %r51, %r50, %p8;
	ld.global.f32 	%f44, [%rd7+-20];
	setp.gt.f32 	%p10, %f44, %f42;
	setp.gt.f32 	%p11, %f44, %f43;
	selp.f32 	%f45, %f44, %f43, %p11;
	selp.f32 	%f46, %f44, %f42, %p10;
	selp.f32 	%f47, %f42, %f45, %p10;
	add.s32 	%r53, %r104, 3;
	selp.b32 	%r54, %r53, %r52, %p10;
	ld.global.f32 	%f48, [%rd7+-16];
	setp.gt.f32 	%p12, %f48, %f46;
	setp.gt.f32 	%p13, %f48, %f47;
	selp.f32 	%f49, %f48, %f47, %p13;
	selp.f32 	%f50, %f48, %f46, %p12;
	selp.f32 	%f51, %f46, %f49, %p12;
	add.s32 	%r55, %r104, 4;
	selp.b32 	%r56, %r55, %r54, %p12;
	ld.global.f32 	%f52, [%rd7+-12];
	setp.gt.f32 	%p14, %f52, %f50;
	setp.gt.f32 	%p15, %f52, %f51;
	selp.f32 	%f53, %f52, %f51, %p15;
	selp.f32 	%f54, %f52, %f50, %p14;
	selp.f32 	%f55, %f50, %f53, %p14;
	add.s32 	%r57, %r104, 5;
	selp.b32 	%r58, %r57, %r56, %p14;
	ld.global.f32 	%f56, [%rd7+-8];
	setp.gt.f32 	%p16, %f56, %f54;
	setp.gt.f32 	%p17, %f56, %f55;
	selp.f32 	%f57, %f56, %f55, %p17;
	selp.f32 	%f58, %f56, %f54, %p16;
	selp.f32 	%f59, %f54, %f57, %p16;
	add.s32 	%r59, %r104, 6;
	selp.b32 	%r60, %r59, %r58, %p16;
	ld.global.f32 	%f60, [%rd7+-4];
	setp.gt.f32 	%p18, %f60, %f58;
	setp.gt.f32 	%p19, %f60, %f59;
	selp.f32 	%f61, %f60, %f59, %p19;
	selp.f32 	%f62, %f60, %f58, %p18;
	selp.f32 	%f63, %f58, %f61, %p18;
	add.s32 	%r61, %r104, 7;
	selp.b32 	%r62, %r61, %r60, %p18;
	ld.global.f32 	%f64, [%rd7];
	setp.gt.f32 	%p20, %f64, %f62;
	setp.gt.f32 	%p21, %f64, %f63;
	selp.f32 	%f65, %f64, %f63, %p21;
	selp.f32 	%f66, %f64, %f62, %p20;
	selp.f32 	%f67, %f62, %f65, %p20;
	add.s32 	%r63, %r104, 8;
	selp.b32 	%r64, %r63, %r62, %p20;
	ld.global.f32 	%f68, [%rd7+4];
	setp.gt.f32 	%p22, %f68, %f66;
	setp.gt.f32 	%p23, %f68, %f67;
	selp.f32 	%f69, %f68, %f67, %p23;
	selp.f32 	%f70, %f68, %f66, %p22;
	selp.f32 	%f71, %f66, %f69, %p22;
	add.s32 	%r65, %r104, 9;
	selp.b32 	%r66, %r65, %r64, %p22;
	ld.global.f32 	%f72, [%rd7+8];
	setp.gt.f32 	%p24, %f72, %f70;
	setp.gt.f32 	%p25, %f72, %f71;
	selp.f32 	%f73, %f72, %f71, %p25;
	selp.f32 	%f74, %f72, %f70, %p24;
	selp.f32 	%f75, %f70, %f73, %p24;
	add.s32 	%r67, %r104, 10;
	selp.b32 	%r68, %r67, %r66, %p24;
	ld.global.f32 	%f76, [%rd7+12];
	setp.gt.f32 	%p26, %f76, %f74;
	setp.gt.f32 	%p27, %f76, %f75;
	selp.f32 	%f77, %f76, %f75, %p27;
	selp.f32 	%f78, %f76, %f74, %p26;
	selp.f32 	%f79, %f74, %f77, %p26;
	add.s32 	%r69, %r104, 11;
	selp.b32 	%r70, %r69, %r68, %p26;
	ld.global.f32 	%f80, [%rd7+16];
	setp.gt.f32 	%p28, %f80, %f78;
	setp.gt.f32 	%p29, %f80, %f79;
	selp.f32 	%f81, %f80, %f79, %p29;
	selp.f32 	%f82, %f80, %f78, %p28;
	selp.f32 	%f83, %f78, %f81, %p28;
	add.s32 	%r71, %r104, 12;
	selp.b32 	%r72, %r71, %r70, %p28;
	ld.global.f32 	%f84, [%rd7+20];
	setp.gt.f32 	%p30, %f84, %f82;
	setp.gt.f32 	%p31, %f84, %f83;
	selp.f32 	%f85, %f84, %f83, %p31;
	selp.f32 	%f86, %f84, %f82, %p30;
	selp.f32 	%f87, %f82, %f85, %p30;
	add.s32 	%r73, %r104, 13;
	selp.b32 	%r74, %r73, %r72, %p30;
	ld.global.f32 	%f88, [%rd7+24];
	setp.gt.f32 	%p32, %f88, %f86;
	setp.gt.f32 	%p33, %f88, %f87;
	selp.f32 	%f89, %f88, %f87, %p33;
	selp.f32 	%f90, %f88, %f86, %p32;
	selp.f32 	%f91, %f86, %f89, %p32;
	add.s32 	%r75, %r104, 14;
	selp.b32 	%r76, %r75, %r74, %p32;
	ld.global.f32 	%f92, [%rd7+28];
	setp.gt.f32 	%p34, %f92, %f90;
	setp.gt.f32 	%p35, %f92, %f91;
	selp.f32 	%f93, %f92, %f91, %p35;
	selp.f32 	%f167, %f92, %f90, %p34;
	selp.f32 	%f168, %f90, %f93, %p34;
	add.s32 	%r77, %r104, 15;
	selp.b32 	%r119, %r77, %r76, %p34;
	add.s32 	%r103, %r103, 16;
	add.s32 	%r104, %r104, 16;
	setp.ne.s32 	%p36, %r104, %r110;
	@%p36 bra 	$L__BB7_4;
$L__BB7_5:
	setp.eq.s32 	%p37, %r3, 0;
	@%p37 bra 	$L__BB7_14;
	and.b32  	%r14, %r37, 7;
	setp.lt.u32 	%p38, %r3, 8;
	@%p38 bra 	$L__BB7_8;
	add.s32 	%r79, %r110, %r2;
	mul.wide.s32 	%rd8, %r79, 4;
	add.s64 	%rd9, %rd1, %rd8;
	ld.global.f32 	%f95, [%rd9];
	setp.gt.f32 	%p39, %f95, %f167;
	setp.gt.f32 	%p40, %f95, %f168;
	selp.f32 	%f96, %f95, %f168, %p40;
	selp.f32 	%f97, %f95, %f167, %p39;
	selp.f32 	%f98, %f167, %f96, %p39;
	selp.b32 	%r80, %r110, %r119, %p39;
	add.s32 	%r81, %r110, 1;
	ld.global.f32 	%f99, [%rd9+4];
	setp.gt.f32 	%p41, %f99, %f97;
	setp.gt.f32 	%p42, %f99, %f98;
	selp.f32 	%f100, %f99, %f98, %p42;
	selp.f32 	%f101, %f99, %f97, %p41;
	selp.f32 	%f102, %f97, %f100, %p41;
	selp.b32 	%r82, %r81, %r80, %p41;
	add.s32 	%r83, %r110, 2;
	ld.global.f32 	%f103, [%rd9+8];
	setp.gt.f32 	%p43, %f103, %f101;
	setp.gt.f32 	%p44, %f103, %f102;
	selp.f32 	%f104, %f103, %f102, %p44;
	selp.f32 	%f105, %f103, %f101, %p43;
	selp.f32 	%f106, %f101, %f104, %p43;
	selp.b32 	%r84, %r83, %r82, %p43;
	add.s32 	%r85, %r110, 3;
	ld.global.f32 	%f107, [%rd9+12];
	setp.gt.f32 	%p45, %f107, %f105;
	setp.gt.f32 	%p46, %f107, %f106;
	selp.f32 	%f108, %f107, %f106, %p46;
	selp.f32 	%f109, %f107, %f105, %p45;
	selp.f32 	%f110, %f105, %f108, %p45;
	selp.b32 	%r86, %r85, %r84, %p45;
	add.s32 	%r87, %r110, 4;
	ld.global.f32 	%f111, [%rd9+16];
	setp.gt.f32 	%p47, %f111, %f109;
	setp.gt.f32 	%p48, %f111, %f110;
	selp.f32 	%f112, %f111, %f110, %p48;
	selp.f32 	%f113, %f111, %f109, %p47;
	selp.f32 	%f114, %f109, %f112, %p47;
	selp.b32 	%r88, %r87, %r86, %p47;
	add.s32 	%r89, %r110, 5;
	ld.global.f32 	%f115, [%rd9+20];
	setp.gt.f32 	%p49, %f115, %f113;
	setp.gt.f32 	%p50, %f115, %f114;
	selp.f32 	%f116, %f115, %f114, %p50;
	selp.f32 	%f117, %f115, %f113, %p49;
	selp.f32 	%f118, %f113, %f116, %p49;
	selp.b32 	%r90, %r89, %r88, %p49;
	add.s32 	%r91, %r110, 6;
	ld.global.f32 	%f119, [%rd9+24];
	setp.gt.f32 	%p51, %f119, %f117;
	setp.gt.f32 	%p52, %f119, %f118;
	selp.f32 	%f120, %f119, %f118, %p52;
	selp.f32 	%f121, %f119, %f117, %p51;
	selp.f32 	%f122, %f117, %f120, %p51;
	selp.b32 	%r92, %r91, %r90, %p51;
	add.s32 	%r93, %r110, 7;
	ld.global.f32 	%f123, [%rd9+28];
	setp.gt.f32 	%p53, %f123, %f121;
	setp.gt.f32 	%p54, %f123, %f122;
	selp.f32 	%f124, %f123, %f122, %p54;
	selp.f32 	%f167, %f123, %f121, %p53;
	selp.f32 	%f168, %f121, %f124, %p53;
	selp.b32 	%r119, %r93, %r92, %p53;
	add.s32 	%r110, %r110, 8;
$L__BB7_8:
	setp.eq.s32 	%p55, %r14, 0;
	@%p55 bra 	$L__BB7_14;
	and.b32  	%r20, %r37, 3;
	setp.lt.u32 	%p56, %r14, 4;
	@%p56 bra 	$L__BB7_11;
	add.s32 	%r95, %r110, %r2;
	mul.wide.s32 	%rd10, %r95, 4;
	add.s64 	%rd11, %rd1, %rd10;
	ld.global.f32 	%f126, [%rd11];
	setp.gt.f32 	%p57, %f126, %f167;
	setp.gt.f32 	%p58, %f126, %f168;
	selp.f32 	%f127, %f126, %f168, %p58;
	selp.f32 	%f128, %f126, %f167, %p57;
	selp.f32 	%f129, %f167, %f127, %p57;
	selp.b32 	%r96, %r110, %r119, %p57;
	add.s32 	%r97, %r110, 1;
	ld.global.f32 	%f130, [%rd11+4];
	setp.gt.f32 	%p59, %f130, %f128;
	setp.gt.f32 	%p60, %f130, %f129;
	selp.f32 	%f131, %f130, %f129, %p60;
	selp.f32 	%f132, %f130, %f128, %p59;
	selp.f32 	%f133, %f128, %f131, %p59;
	selp.b32 	%r98, %r97, %r96, %p59;
	add.s32 	%r99, %r110, 2;
	ld.global.f32 	%f134, [%rd11+8];
	setp.gt.f32 	%p61, %f134, %f132;
	setp.gt.f32 	%p62, %f134, %f133;
	selp.f32 	%f135, %f134, %f133, %p62;
	selp.f32 	%f136, %f134, %f132, %p61;
	selp.f32 	%f137, %f132, %f135, %p61;
	selp.b32 	%r100, %r99, %r98, %p61;
	add.s32 	%r101, %r110, 3;
	ld.global.f32 	%f138, [%rd11+12];
	setp.gt.f32 	%p63, %f138, %f136;
	setp.gt.f32 	%p64, %f138, %f137;
	selp.f32 	%f139, %f138, %f137, %p64;
	selp.f32 	%f167, %f138, %f136, %p63;
	selp.f32 	%f168, %f136, %f139, %p63;
	selp.b32 	%r119, %r101, %r100, %p63;
	add.s32 	%r110, %r110, 4;
$L__BB7_11:
	setp.eq.s32 	%p65, %r20, 0;
	@%p65 bra 	$L__BB7_14;
	add.s32 	%r116, %r110, %r2;
	neg.s32 	%r115, %r20;
	mov.f32 	%f166, %f167;
$L__BB7_13:
	.pragma "nounroll";
	mul.wide.s32 	%rd12, %r116, 4;
	add.s64 	%rd13, %rd1, %rd12;
	ld.global.f32 	%f140, [%rd13];
	setp.gt.f32 	%p66, %f140, %f166;
	setp.gt.f32 	%p67, %f140, %f168;
	selp.f32 	%f141, %f140, %f168, %p67;
	selp.f32 	%f167, %f140, %f166, %p66;
	selp.f32 	%f168, %f166, %f141, %p66;
	selp.b32 	%r119, %r110, %r119, %p66;
	add.s32 	%r110, %r110, 1;
	add.s32 	%r116, %r116, 1;
	add.s32 	%r115, %r115, 1;
	setp.ne.s32 	%p68, %r115, 0;
	mov.f32 	%f166, %f167;
	@%p68 bra 	$L__BB7_13;
$L__BB7_14:
	mov.f32 	%f142, 0f3F800000;
	sub.f32 	%f143, %f142, %f167;
	add.f32 	%f144, %f143, %f143;
	sub.f32 	%f145, %f142, %f168;
	add.f32 	%f146, %f145, %f145;
	mul.f32 	%f147, %f27, %f146;
	setp.le.f32 	%p69, %f144, %f147;
	selp.b32 	%r102, %r119, -1, %p69;
	cvta.to.global.u64 	%rd14, %rd3;
	mul.wide.s32 	%rd15, %r1, 4;
	add.s64 	%rd16, %rd14, %rd15;
	st.global.u32 	[%rd16], %r102;
	add.f32 	%f148, %f167, 0f3F800000;
	mul.f32 	%f149, %f148, 0f3F000000;
	selp.f32 	%f150, %f149, 0f00000000, %p69;
	cvta.to.global.u64 	%rd17, %rd4;
	add.s64 	%rd18, %rd17, %rd15;
	st.global.f32 	[%rd18], %f150;
$L__BB7_15:
	ret;

}
	// .globl	_Z20findNearestNeighborsPKfS0_PiPfiiff
.visible .entry _Z20findNearestNeighborsPKfS0_PiPfiiff(
	.param .u64 .ptr .align 1 _Z20findNearestNeighborsPKfS0_PiPfiiff_param_0,
	.param .u64 .ptr .align 1 _Z20findNearestNeighborsPKfS0_PiPfiiff_param_1,
	.param .u64 .ptr .align 1 _Z20findNearestNeighborsPKfS0_PiPfiiff_param_2,
	.param .u64 .ptr .align 1 _Z20findNearestNeighborsPKfS0_PiPfiiff_param_3,
	.param .u32 _Z20findNearestNeighborsPKfS0_PiPfiiff_param_4,
	.param .u32 _Z20findNearestNeighborsPKfS0_PiPfiiff_param_5,
	.param .f32 _Z20findNearestNeighborsPKfS0_PiPfiiff_param_6,
	.param .f32 _Z20findNearestNeighborsPKfS0_PiPfiiff_param_7
)
{
	.reg .pred 	%p<19>;
	.reg .b32 	%r<40>;
	.reg .b32 	%f<135>;
	.reg .b64 	%rd<30>;

	ld.param.u64 	%rd12, [_Z20findNearestNeighborsPKfS0_PiPfiiff_param_0];
	ld.param.u64 	%rd13, [_Z20findNearestNeighborsPKfS0_PiPfiiff_param_1];
	ld.param.u64 	%rd10, [_Z20findNearestNeighborsPKfS0_PiPfiiff_param_2];
	ld.param.u64 	%rd11, [_Z20findNearestNeighborsPKfS0_PiPfiiff_param_3];
	ld.param.u32 	%r19, [_Z20findNearestNeighborsPKfS0_PiPfiiff_param_4];
	ld.param.u32 	%r18, [_Z20findNearestNeighborsPKfS0_PiPfiiff_param_5];
	ld.param.f32 	%f26, [_Z20findNearestNeighborsPKfS0_PiPfiiff_param_6];
	cvta.to.global.u64 	%rd1, %rd13;
	cvta.to.global.u64 	%rd2, %rd12;
	mov.u32 	%r20, %tid.x;
	mov.u32 	%r21, %ctaid.x;
	mov.u32 	%r22, %ntid.x;
	mad.lo.s32 	%r1, %r21, %r22, %r20;
	setp.ge.s32 	%p1, %r1, %r19;
	@%p1 bra 	$L__BB8_28;
	setp.lt.s32 	%p2, %r18, 1;
	mov.b32 	%r34, -1;
	mov.f32 	%f121, 0fC7C35000;
	@%p2 bra 	$L__BB8_6;
	shl.b32 	%r2, %r1, 7;
	mov.f32 	%f121, 0fC7C35000;
	mov.b32 	%r34, -1;
	mov.b32 	%r33, 0;
$L__BB8_3:
	shl.b32 	%r5, %r33, 7;
	mov.f32 	%f123, 0f00000000;
	mov.b32 	%r36, 0;
$L__BB8_4:
	add.s32 	%r27, %r2, %r36;
	mul.wide.s32 	%rd14, %r27, 4;
	add.s64 	%rd15, %rd2, %rd14;
	ld.global.f32 	%f30, [%rd15];
	add.s32 	%r28, %r5, %r36;
	mul.wide.u32 	%rd16, %r28, 4;
	add.s64 	%rd17, %rd1, %rd16;
	ld.global.f32 	%f31, [%rd17];
	mul.f32 	%f32, %f30, %f31;
	fma.rn.f32 	%f33, %f32, %f32, %f123;
	ld.global.f32 	%f34, [%rd15+4];
	ld.global.f32 	%f35, [%rd17+4];
	mul.f32 	%f36, %f34, %f35;
	fma.rn.f32 	%f37, %f36, %f36, %f33;
	ld.global.f32 	%f38, [%rd15+8];
	ld.global.f32 	%f39, [%rd17+8];
	mul.f32 	%f40, %f38, %f39;
	fma.rn.f32 	%f41, %f40, %f40, %f37;
	ld.global.f32 	%f42, [%rd15+12];
	ld.global.f32 	%f43, [%rd17+12];
	mul.f32 	%f44, %f42, %f43;
	fma.rn.f32 	%f45, %f44, %f44, %f41;
	ld.global.f32 	%f46, [%rd15+16];
	ld.global.f32 	%f47, [%rd17+16];
	mul.f32 	%f48, %f46, %f47;
	fma.rn.f32 	%f49, %f48, %f48, %f45;
	ld.global.f32 	%f50, [%rd15+20];
	ld.global.f32 	%f51, [%rd17+20];
	mul.f32 	%f52, %f50, %f51;
	fma.rn.f32 	%f53, %f52, %f52, %f49;
	ld.global.f32 	%f54, [%rd15+24];
	ld.global.f32 	%f55, [%rd17+24];
	mul.f32 	%f56, %f54, %f55;
	fma.rn.f32 	%f57, %f56, %f56, %f53;
	ld.global.f32 	%f58, [%rd15+28];
	ld.global.f32 	%f59, [%rd17+28];
	mul.f32 	%f60, %f58, %f59;
	fma.rn.f32 	%f61, %f60, %f60, %f57;
	ld.global.f32 	%f62, [%rd15+32];
	ld.global.f32 	%f63, [%rd17+32];
	mul.f32 	%f64, %f62, %f63;
	fma.rn.f32 	%f65, %f64, %f64, %f61;
	ld.global.f32 	%f66, [%rd15+36];
	ld.global.f32 	%f67, [%rd17+36];
	mul.f32 	%f68, %f66, %f67;
	fma.rn.f32 	%f69, %f68, %f68, %f65;
	ld.global.f32 	%f70, [%rd15+40];
	ld.global.f32 	%f71, [%rd17+40];
	mul.f32 	%f72, %f70, %f71;
	fma.rn.f32 	%f73, %f72, %f72, %f69;
	ld.global.f32 	%f74, [%rd15+44];
	ld.global.f32 	%f75, [%rd17+44];
	mul.f32 	%f76, %f74, %f75;
	fma.rn.f32 	%f77, %f76, %f76, %f73;
	ld.global.f32 	%f78, [%rd15+48];
	ld.global.f32 	%f79, [%rd17+48];
	mul.f32 	%f80, %f78, %f79;
	fma.rn.f32 	%f81, %f80, %f80, %f77;
	ld.global.f32 	%f82, [%rd15+52];
	ld.global.f32 	%f83, [%rd17+52];
	mul.f32 	%f84, %f82, %f83;
	fma.rn.f32 	%f85, %f84, %f84, %f81;
	ld.global.f32 	%f86, [%rd15+56];
	ld.global.f32 	%f87, [%rd17+56];
	mul.f32 	%f88, %f86, %f87;
	fma.rn.f32 	%f89, %f88, %f88, %f85;
	ld.global.f32 	%f90, [%rd15+60];
	ld.global.f32 	%f91, [%rd17+60];
	mul.f32 	%f92, %f90, %f91;
	fma.rn.f32 	%f123, %f92, %f92, %f89;
	add.s32 	%r36, %r36, 16;
	setp.ne.s32 	%p3, %r36, 128;
	@%p3 bra 	$L__BB8_4;
	setp.gt.f32 	%p4, %f123, %f121;
	selp.f32 	%f121, %f123, %f121, %p4;
	selp.b32 	%r34, %r33, %r34, %p4;
	add.s32 	%r33, %r33, 1;
	setp.eq.s32 	%p5, %r33, %r18;
	@%p5 bra 	$L__BB8_6;
	bra.uni 	$L__BB8_3;
$L__BB8_6:
	setp.lt.s32 	%p6, %r18, 1;
	mov.f32 	%f134, 0fC7C35000;
	@%p6 bra 	$L__BB8_27;
	shl.b32 	%r7, %r1, 7;
	add.s64 	%rd3, %rd1, 16;
	mul.wide.s32 	%rd18, %r7, 4;
	add.s64 	%rd19, %rd18, %rd2;
	add.s64 	%rd4, %rd19, 16;
	mov.f32 	%f134, 0fC7C35000;
	mov.b32 	%r37, 0;
$L__BB8_8:
	shl.b32 	%r31, %r37, 7;
	mul.wide.u32 	%rd20, %r31, 4;
	add.s64 	%rd29, %rd3, %rd20;
	mov.f32 	%f126, 0f00000000;
	mov.b32 	%r39, 0;
	mov.u64 	%rd28, %rd4;
	mov.u32 	%r38, %r7;
$L__BB8_9:
	setp.eq.s32 	%p7, %r37, %r34;
	@%p7 bra 	$L__BB8_11;
	mul.wide.s32 	%rd21, %r38, 4;
	add.s64 	%rd22, %rd2, %rd21;
	ld.global.f32 	%f96, [%rd22];
	ld.global.f32 	%f97, [%rd29+-16];
	fma.rn.f32 	%f126, %f96, %f97, %f126;
$L__BB8_11:
	setp.eq.s32 	%p8, %r37, %r34;
	@%p8 bra 	$L__BB8_13;
	ld.global.f32 	%f98, [%rd28+-12];
	ld.global.f32 	%f99, [%rd29+-12];
	fma.rn.f32 	%f126, %f98, %f99, %f126;
$L__BB8_13:
	setp.eq.s32 	%p9, %r37, %r34;
	@%p9 bra 	$L__BB8_15;
	ld.global.f32 	%f100, [%rd28+-8];
	ld.global.f32 	%f101, [%rd29+-8];
	fma.rn.f32 	%f126, %f100, %f101, %f126;
$L__BB8_15:
	setp.eq.s32 	%p10, %r37, %r34;
	@%p10 bra 	$L__BB8_17;
	ld.global.f32 	%f102, [%rd28+-4];
	ld.global.f32 	%f103, [%rd29+-4];
	fma.rn.f32 	%f126, %f102, %f103, %f126;
$L__BB8_17:
	setp.eq.s32 	%p11, %r37, %r34;
	@%p11 bra 	$L__BB8_19;
	ld.global.f32 	%f104, [%rd28];
	ld.global.f32 	%f105, [%rd29];
	fma.rn.f32 	%f126, %f104, %f105, %f126;
$L__BB8_19:
	setp.eq.s32 	%p12, %r37, %r34;
	@%p12 bra 	$L__BB8_21;
	ld.global.f32 	%f106, [%rd28+4];
	ld.global.f32 	%f107, [%rd29+4];
	fma.rn.f32 	%f126, %f106, %f107, %f126;
$L__BB8_21:
	setp.eq.s32 	%p13, %r37, %r34;
	@%p13 bra 	$L__BB8_23;
	ld.global.f32 	%f108, [%rd28+8];
	ld.global.f32 	%f109, [%rd29+8];
	fma.rn.f32 	%f126, %f108, %f109, %f126;
$L__BB8_23:
	setp.eq.s32 	%p14, %r37, %r34;
	@%p14 bra 	$L__BB8_25;
	ld.global.f32 	%f110, [%rd28+12];
	ld.global.f32 	%f111, [%rd29+12];
	fma.rn.f32 	%f126, %f110, %f111, %f126;
$L__BB8_25:
	add.s32 	%r39, %r39, 8;
	add.s32 	%r38, %r38, 8;
	add.s64 	%rd29, %rd29, 32;
	add.s64 	%rd28, %rd28, 32;
	setp.ne.s32 	%p15, %r39, 128;
	@%p15 bra 	$L__BB8_9;
	setp.gt.f32 	%p16, %f126, %f134;
	selp.f32 	%f134, %f126, %f134, %p16;
	add.s32 	%r37, %r37, 1;
	setp.ne.s32 	%p17, %r37, %r18;
	@%p17 bra 	$L__BB8_8;
$L__BB8_27:
	mov.f32 	%f112, 0f3F800000;
	sub.f32 	%f113, %f112, %f121;
	add.f32 	%f114, %f113, %f113;
	sub.f32 	%f115, %f112, %f134;
	add.f32 	%f116, %f115, %f115;
	mul.f32 	%f117, %f26, %f116;
	setp.le.f32 	%p18, %f114, %f117;
	selp.b32 	%r32, %r34, -1, %p18;
	cvta.to.global.u64 	%rd23, %rd10;
	mul.wide.s32 	%rd24, %r1, 4;
	add.s64 	%rd25, %rd23, %rd24;
	st.global.u32 	[%rd25], %r32;
	add.f32 	%f118, %f121, 0f3F800000;
	mul.f32 	%f119, %f118, 0f3F000000;
	selp.f32 	%f120, %f119, 0f00000000, %p18;
	cvta.to.global.u64 	%rd26, %rd11;
	add.s64 	%rd27, %rd26, %rd24;
	st.global.f32 	[%rd27], %f120;
$L__BB8_28:
	ret;

}
	// .globl	_Z11mutualCheckPKiS0_Pii
.visible .entry _Z11mutualCheckPKiS0_Pii(
	.param .u64 .ptr .align 1 _Z11mutualCheckPKiS0_Pii_param_0,
	.param .u64 .ptr .align 1 _Z11mutualCheckPKiS0_Pii_param_1,
	.param .u64 .ptr .align 1 _Z11mutualCheckPKiS0_Pii_param_2,
	.param .u32 _Z11mutualCheckPKiS0_Pii_param_3
)
{
	.reg .pred 	%p<4>;
	.reg .b32 	%r<12>;
	.reg .b64 	%rd<13>;

	ld.param.u64 	%rd1, [_Z11mutualCheckPKiS0_Pii_param_0];
	ld.param.u64 	%rd2, [_Z11mutualCheckPKiS0_Pii_param_1];
	ld.param.u64 	%rd3, [_Z11mutualCheckPKiS0_Pii_param_2];
	ld.param.u32 	%r5, [_Z11mutualCheckPKiS0_Pii_param_3];
	mov.u32 	%r6, %tid.x;
	mov.u32 	%r7, %ctaid.x;
	mov.u32 	%r8, %ntid.x;
	mad.lo.s32 	%r1, %r7, %r8, %r6;
	setp.ge.s32 	%p1, %r1, %r5;
	@%p1 bra 	$L__BB9_4;
	cvta.to.global.u64 	%rd4, %rd1;
	mul.wide.s32 	%rd5, %r1, 4;
	add.s64 	%rd6, %rd4, %rd5;
	ld.global.u32 	%r2, [%rd6];
	setp.eq.s32 	%p2, %r2, -1;
	mov.b32 	%r11, -1;
	@%p2 bra 	$L__BB9_3;
	cvta.to.global.u64 	%rd7, %rd2;
	mul.wide.s32 	%rd8, %r2, 4;
	add.s64 	%rd9, %rd7, %rd8;
	ld.global.u32 	%r11, [%rd9];
$L__BB9_3:
	setp.eq.s32 	%p3, %r11, %r1;
	selp.b32 	%r10, %r2, -1, %p3;
	cvta.to.global.u64 	%rd10, %rd3;
	add.s64 	%rd12, %rd10, %rd5;
	st.global.u32 	[%rd12], %r10;
$L__BB9_4:
	ret;

}
	// .globl	_Z13mutualCheckV2PiPKii
.visible .entry _Z13mutualCheckV2PiPKii(
	.param .u64 .ptr .align 1 _Z13mutualCheckV2PiPKii_param_0,
	.param .u64 .ptr .align 1 _Z13mutualCheckV2PiPKii_param_1,
	.param .u32 _Z13mutualCheckV2PiPKii_param_2
)
{
	.reg .pred 	%p<4>;
	.reg .b32 	%r<12>;
	.reg .b64 	%rd<9>;

	ld.param.u64 	%rd2, [_Z13mutualCheckV2PiPKii_param_0];
	ld.param.u64 	%rd3, [_Z13mutualCheckV2PiPKii_param_1];
	ld.param.u32 	%r5, [_Z13mutualCheckV2PiPKii_param_2];
	mov.u32 	%r6, %tid.x;
	mov.u32 	%r7, %ctaid.x;
	mov.u32 	%r8, %ntid.x;
	mad.lo.s32 	%r1, %r7, %r8, %r6;
	setp.ge.s32 	%p1, %r1, %r5;
	@%p1 bra 	$L__BB10_4;
	cvta.to.global.u64 	%rd4, %rd2;
	mul.wide.s32 	%rd5, %r1, 4;
	add.s64 	%rd1, %rd4, %rd5;
	ld.global.u32 	%r2, [%rd1];
	setp.eq.s32 	%p2, %r2, -1;
	mov.b32 	%r11, -1;
	@%p2 bra 	$L__BB10_3;
	cvta.to.global.u64 	%rd6, %rd3;
	mul.wide.s32 	%rd7, %r2, 4;
	add.s64 	%rd8, %rd6, %rd7;
	ld.global.u32 	%r11, [%rd8];
$L__BB10_3:
	setp.eq.s32 	%p3, %r11, %r1;
	selp.b32 	%r10, %r2, -1, %p3;
	st.global.u32 	[%rd1], %r10;
$L__BB10_4:
	ret;

}
	// .globl	_Z13mutualCheckV3PiPKii
.visible .entry _Z13mutualCheckV3PiPKii(
	.param .u64 .ptr .align 1 _Z13mutualCheckV3PiPKii_param_0,
	.param .u64 .ptr .align 1 _Z13mutualCheckV3PiPKii_param_1,
	.param .u32 _Z13mutualCheckV3PiPKii_param_2
)
{
	.reg .pred 	%p<4>;
	.reg .b32 	%r<12>;
	.reg .b64 	%rd<9>;

	ld.param.u64 	%rd2, [_Z13mutualCheckV3PiPKii_param_0];
	ld.param.u64 	%rd3, [_Z13mutualCheckV3PiPKii_param_1];
	ld.param.u32 	%r5, [_Z13mutualCheckV3PiPKii_param_2];
	mov.u32 	%r6, %tid.x;
	mov.u32 	%r7, %ctaid.x;
	mov.u32 	%r8, %ntid.x;
	mad.lo.s32 	%r1, %r7, %r8, %r6;
	setp.ge.s32 	%p1, %r1, %r5;
	@%p1 bra 	$L__BB11_4;
	cvta.to.global.u64 	%rd4, %rd2;
	mul.wide.s32 	%rd5, %r1, 4;
	add.s64 	%rd1, %rd4, %rd5;
	ld.global.u32 	%r2, [%rd1];
	setp.eq.s32 	%p2, %r2, -1;
	mov.b32 	%r11, -1;
	@%p2 bra 	$L__BB11_3;
	cvta.to.global.u64 	%rd6, %rd3;
	mul.wide.s32 	%rd7, %r2, 4;
	add.s64 	%rd8, %rd6, %rd7;
	ld.global.u32 	%r10, [%rd8];
	setp.eq.s32 	%p3, %r10, %r1;
	selp.b32 	%r11, %r2, -1, %p3;
$L__BB11_3:
	st.global.u32 	[%rd1], %r11;
$L__BB11_4:
	ret;

}


// ===== COMPILED SASS (sm_100) =====

	.target	sm_100

	.elftype	@"ET_EXEC"


//--------------------- .note.nv.tkinfo           --------------------------
	.section	.note.nv.tkinfo,"",@"SHT_NOTE"
	.sectionflags	@"SHF_NOTE_NV_TKINFO"
	.tkinfo
        /*0018*/ 	.word	0x00000002
        /*0030*/ 	.string	""
        /*0030*/ 	.string	"ptxas"
        /*0030*/ 	.string	"Cuda compilation tools, release 13.0, V13.0.88"
        /*0030*/ 	.string	"Build cuda_13.0.r13.0/compiler.36424714_0"
        /*0030*/ 	.string	"-arch sm_100 -m 64 "



//--------------------- .note.nv.cuinfo           --------------------------
	.section	.note.nv.cuinfo,"",@"SHT_NOTE"
	.sectionflags	@"SHF_NOTE_NV_CUINFO"
        /*0018*/ 	.short	0x0002
        /*001a*/ 	.short	0x0064
        /*001c*/ 	.short	0x0082
	.zero		2


//--------------------- .nv.info                  --------------------------
	.section	.nv.info,"",@"SHT_CUDA_INFO"
	.align	4


	//----- nvinfo : EIATTR_REGCOUNT
	.align		4
        /*0000*/ 	.byte	0x04, 0x2f
        /*0002*/ 	.short	(.L_1 - .L_0)
	.align		4
.L_0:
        /*0004*/ 	.word	index@(_Z28similarityMatrixAndTransposePKfS0_iiiPfS1_)
        /*0008*/ 	.word	0x00000020


	//----- nvinfo : EIATTR_FRAME_SIZE
	.align		4
.L_1:
        /*000c*/ 	.byte	0x04, 0x11
        /*000e*/ 	.short	(.L_3 - .L_2)
	.align		4
.L_2:
        /*0010*/ 	.word	index@(_Z28similarityMatrixAndTransposePKfS0_iiiPfS1_)
        /*0014*/ 	.word	0x00000000


	//----- nvinfo : EIATTR_REGCOUNT
	.align		4
.L_3:
        /*0018*/ 	.byte	0x04, 0x2f
        /*001a*/ 	.short	(.L_5 - .L_4)
	.align		4
.L_4:
        /*001c*/ 	.word	index@(_Z20matrixMultiplySharedPKfS0_PfS1_iiiiii)
        /*0020*/ 	.word	0x00000020


	//----- nvinfo : EIATTR_FRAME_SIZE
	.align		4
.L_5:
        /*0024*/ 	.byte	0x04, 0x11
        /*0026*/ 	.short	(.L_7 - .L_6)
	.align		4
.L_6:
        /*0028*/ 	.word	index@(_Z20matrixMultiplySharedPKfS0_PfS1_iiiiii)
        /*002c*/ 	.word	0x00000000


	//----- nvinfo : EIATTR_REGCOUNT
	.align		4
.L_7:
        /*0030*/ 	.byte	0x04, 0x2f
        /*0032*/ 	.short	(.L_9 - .L_8)
	.align		4
.L_8:
        /*0034*/ 	.word	index@(_Z30similarityMatrixAndTransposeV2PKfS0_iiiPfS1_)
        /*0038*/ 	.word	0x0000001e


	//----- nvinfo : EIATTR_FRAME_SIZE
	.align		4
.L_9:
        /*003c*/ 	.byte	0x04, 0x11
        /*003e*/ 	.short	(.L_11 - .L_10)
	.align		4
.L_10:
        /*0040*/ 	.word	index@(_Z30similarityMatrixAndTransposeV2PKfS0_iiiPfS1_)
        /*0044*/ 	.word	0x00000000


	//----- nvinfo : EIATTR_REGCOUNT
	.align		4
.L_11:
        /*0048*/ 	.byte	0x04, 0x2f
        /*004a*/ 	.short	(.L_13 - .L_12)
	.align		4
.L_12:
        /*004c*/ 	.word	index@(_Z20similarityMatrixFastPKfS0_iiiPf)
        /*0050*/ 	.word	0x0000001e


	//----- nvinfo : EIATTR_FRAME_SIZE
	.align		4
.L_13:
        /*0054*/ 	.byte	0x04, 0x11
        /*0056*/ 	.short	(.L_15 - .L_14)
	.align		4
.L_14:
        /*0058*/ 	.word	index@(_Z20similarityMatrixFastPKfS0_iiiPf)
        /*005c*/ 	.word	0x00000000


	//----- nvinfo : EIATTR_REGCOUNT
	.align		4
.L_15:
        /*0060*/ 	.byte	0x04, 0x2f
        /*0062*/ 	.short	(.L_17 - .L_16)
	.align		4
.L_16:
        /*0064*/ 	.word	index@(_Z12transposeSimPKfPfii)
        /*0068*/ 	.word	0x0000000a


	//----- nvinfo : EIATTR_FRAME_SIZE
	.align		4
.L_17:
        /*006c*/ 	.byte	0x04, 0x11
        /*006e*/ 	.short	(.L_19 - .L_18)
	.align		4
.L_18:
        /*0070*/ 	.word	index@(_Z12transposeSimPKfPfii)
        /*0074*/ 	.word	0x00000000


	//----- nvinfo : EIATTR_REGCOUNT
	.align		4
.L_19:
        /*0078*/ 	.byte	0x04, 0x2f
        /*007a*/ 	.short	(.L_21 - .L_20)
	.align		4
.L_20:
        /*007c*/ 	.word	index@(_Z20transposeDescriptorsPKfPfii)
        /*0080*/ 	.word	0x0000000a


	//----- nvinfo : EIATTR_FRAME_SIZE
	.align		4
.L_21:
        /*0084*/ 	.byte	0x04, 0x11
        /*0086*/ 	.short	(.L_23 - .L_22)
	.align		4
.L_22:
        /*0088*/ 	.word	index@(_Z20transposeDescriptorsPKfPfii)
        /*008c*/ 	.word	0x00000000


	//----- nvinfo : EIATTR_REGCOUNT
	.align		4
.L_23:
        /*0090*/ 	.byte	0x04, 0x2f
        /*0092*/ 	.short	(.L_25 - .L_24)
	.align		4
.L_24:
        /*0094*/ 	.word	index@(_Z7find_nnPKfPiPfiif)
        /*0098*/ 	.word	0x00000012


	//----- nvinfo : EIATTR_FRAME_SIZE
	.align		4
.L_25:
        /*009c*/ 	.byte	0x04, 0x11
        /*009e*/ 	.short	(.L_27 - .L_26)
	.align		4
.L_26:
        /*00a0*/ 	.word	index@(_Z7find_nnPKfPiPfiif)
        /*00a4*/ 	.word	0x00000000


	//----- nvinfo : EIATTR_REGCOUNT
	.align		4
.L_27:
        /*00a8*/ 	.byte	0x04, 0x2f
        /*00aa*/ 	.short	(.L_29 - .L_28)
	.align		4
.L_28:
        /*00ac*/ 	.word	index@(_Z9find_nnV2PKfPiPfiif)
        /*00b0*/ 	.word	0x0000001e


	//----- nvinfo : EIATTR_FRAME_SIZE
	.align		4
.L_29:
        /*00b4*/ 	.byte	0x04, 0x11
        /*00b6*/ 	.short	(.L_31 - .L_30)
	.align		4
.L_30:
        /*00b8*/ 	.word	index@(_Z9find_nnV2PKfPiPfiif)
        /*00bc*/ 	.word	0x00000000


	//----- nvinfo : EIATTR_REGCOUNT
	.align		4
.L_31:
        /*00c0*/ 	.byte	0x04, 0x2f
        /*00c2*/ 	.short	(.L_33 - .L_32)
	.align		4
.L_32:
        /*00c4*/ 	.word	index@(_Z20findNearestNeighborsPKfS0_PiPfiiff)
        /*00c8*/ 	.word	0x0000001f


	//----- nvinfo : EIATTR_FRAME_SIZE
	.align		4
.L_33:
        /*00cc*/ 	.byte	0x04, 0x11
        /*00ce*/ 	.short	(.L_35 - .L_34)
	.align		4
.L_34:
        /*00d0*/ 	.word	index@(_Z20findNearestNeighborsPKfS0_PiPfiiff)
        /*00d4*/ 	.word	0x00000000


	//----- nvinfo : EIATTR_REGCOUNT
	.align		4
.L_35:
        /*00d8*/ 	.byte	0x04, 0x2f
        /*00da*/ 	.short	(.L_37 - .L_36)
	.align		4
.L_36:
        /*00dc*/ 	.word	index@(_Z11mutualCheckPKiS0_Pii)
        /*00e0*/ 	.word	0x0000000c


	//----- nvinfo : EIATTR_FRAME_SIZE
	.align		4
.L_37:
        /*00e4*/ 	.byte	0x04, 0x11
        /*00e6*/ 	.short	(.L_39 - .L_38)
	.align		4
.L_38:
        /*00e8*/ 	.word	index@(_Z11mutualCheckPKiS0_Pii)
        /*00ec*/ 	.word	0x00000000


	//----- nvinfo : EIATTR_REGCOUNT
	.align		4
.L_39:
        /*00f0*/ 	.byte	0x04, 0x2f
        /*00f2*/ 	.short	(.L_41 - .L_40)
	.align		4
.L_40:
        /*00f4*/ 	.word	index@(_Z13mutualCheckV2PiPKii)
        /*00f8*/ 	.word	0x0000000c


	//----- nvinfo : EIATTR_FRAME_SIZE
	.align		4
.L_41:
        /*00fc*/ 	.byte	0x04, 0x11
        /*00fe*/ 	.short	(.L_43 - .L_42)
	.align		4
.L_42:
        /*0100*/ 	.word	index@(_Z13mutualCheckV2PiPKii)
        /*0104*/ 	.word	0x00000000


	//----- nvinfo : EIATTR_REGCOUNT
	.align		4
.L_43:
        /*0108*/ 	.byte	0x04, 0x2f
        /*010a*/ 	.short	(.L_45 - .L_44)
	.align		4
.L_44:
        /*010c*/ 	.word	index@(_Z13mutualCheckV3PiPKii)
        /*0110*/ 	.word	0x0000000e


	//----- nvinfo : EIATTR_FRAME_SIZE
	.align		4
.L_45:
        /*0114*/ 	.byte	0x04, 0x11
        /*0116*/ 	.short	(.L_47 - .L_46)
	.align		4
.L_46:
        /*0118*/ 	.word	index@(_Z13mutualCheckV3PiPKii)
        /*011c*/ 	.word	0x00000000


	//----- nvinfo : EIATTR_MIN_STACK_SIZE
	.align		4
.L_47:
        /*0120*/ 	.byte	0x04, 0x12
        /*0122*/ 	.short	(.L_49 - .L_48)
	.align		4
.L_48:
        /*0124*/ 	.word	index@(_Z13mutualCheckV3PiPKii)
        /*0128*/ 	.word	0x00000000


	//----- nvinfo : EIATTR_MIN_STACK_SIZE
	.align		4
.L_49:
        /*012c*/ 	.byte	0x04, 0x12
        /*012e*/ 	.short	(.L_51 - .L_50)
	.align		4
.L_50:
        /*0130*/ 	.word	index@(_Z13mutualCheckV2PiPKii)
        /*0134*/ 	.word	0x00000000


	//----- nvinfo : EIATTR_MIN_STACK_SIZE
	.align		4
.L_51:
        /*0138*/ 	.byte	0x04, 0x12
        /*013a*/ 	.short	(.L_53 - .L_52)
	.align		4
.L_52:
        /*013c*/ 	.word	index@(_Z11mutualCheckPKiS0_Pii)
        /*0140*/ 	.word	0x00000000


	//----- nvinfo : EIATTR_MIN_STACK_SIZE
	.align		4
.L_53:
        /*0144*/ 	.byte	0x04, 0x12
        /*0146*/ 	.short	(.L_55 - .L_54)
	.align		4
.L_54:
        /*0148*/ 	.word	index@(_Z20findNearestNeighborsPKfS0_PiPfiiff)
        /*014c*/ 	.word	0x00000000


	//----- nvinfo : EIATTR_MIN_STACK_SIZE
	.align		4
.L_55:
        /*0150*/ 	.byte	0x04, 0x12
        /*0152*/ 	.short	(.L_57 - .L_56)
	.align		4
.L_56:
        /*0154*/ 	.word	index@(_Z9find_nnV2PKfPiPfiif)
        /*0158*/ 	.word	0x00000000


	//----- nvinfo : EIATTR_MIN_STACK_SIZE
	.align		4
.L_57:
        /*015c*/ 	.byte	0x04, 0x12
        /*015e*/ 	.short	(.L_59 - .L_58)
	.align		4
.L_58:
        /*0160*/ 	.word	index@(_Z7find_nnPKfPiPfiif)
        /*0164*/ 	.word	0x00000000


	//----- nvinfo : EIATTR_MIN_STACK_SIZE
	.align		4
.L_59:
        /*0168*/ 	.byte	0x04, 0x12
        /*016a*/ 	.short	(.L_61 - .L_60)
	.align		4
.L_60:
        /*016c*/ 	.word	index@(_Z20transposeDescriptorsPKfPfii)
        /*0170*/ 	.word	0x00000000


	//----- nvinfo : EIATTR_MIN_STACK_SIZE
	.align		4
.L_61:
        /*0174*/ 	.byte	0x04, 0x12
        /*0176*/ 	.short	(.L_63 - .L_62)
	.align		4
.L_62:
        /*0178*/ 	.word	index@(_Z12transposeSimPKfPfii)
        /*017c*/ 	.word	0x00000000


	//----- nvinfo : EIATTR_MIN_STACK_SIZE
	.align		4
.L_63:
        /*0180*/ 	.byte	0x04, 0x12
        /*0182*/ 	.short	(.L_65 - .L_64)
	.align		4
.L_64:
        /*0184*/ 	.word	index@(_Z20similarityMatrixFastPKfS0_iiiPf)
        /*0188*/ 	.word	0x00000000


	//----- nvinfo : EIATTR_MIN_STACK_SIZE
	.align		4
.L_65:
        /*018c*/ 	.byte	0x04, 0x12
        /*018e*/ 	.short	(.L_67 - .L_66)
	.align		4
.L_66:
        /*0190*/ 	.word	index@(_Z30similarityMatrixAndTransposeV2PKfS0_iiiPfS1_)
        /*0194*/ 	.word	0x00000000


	//----- nvinfo : EIATTR_MIN_STACK_SIZE
	.align		4
.L_67:
        /*0198*/ 	.byte	0x04, 0x12
        /*019a*/ 	.short	(.L_69 - .L_68)
	.align		4
.L_68:
        /*019c*/ 	.word	index@(_Z20matrixMultiplySharedPKfS0_PfS1_iiiiii)
        /*01a0*/ 	.word	0x00000000


	//----- nvinfo : EIATTR_MIN_STACK_SIZE
	.align		4
.L_69:
        /*01a4*/ 	.byte	0x04, 0x12
        /*01a6*/ 	.short	(.L_71 - .L_70)
	.align		4
.L_70:
        /*01a8*/ 	.word	index@(_Z28similarityMatrixAndTransposePKfS0_iiiPfS1_)
        /*01ac*/ 	.word	0x00000000
.L_71:


//--------------------- .nv.compat                --------------------------
	.section	.nv.compat,"",@"SHT_CUDA_COMPAT_INFO"
	.align	4
        /*0000*/ 	.byte	0x02, 0x09, 0x00, 0x00, 0x02, 0x02, 0x01, 0x00, 0x02, 0x05, 0x05, 0x00, 0x03, 0x07, 0x01, 0x01
        /*0010*/ 	.byte	0x02, 0x03, 0x00, 0x00, 0x02, 0x06, 0x01, 0x00, 0x04, 0x0b, 0x08, 0x00, 0x09, 0x00, 0x00, 0x00
        /*0020*/ 	.byte	0x00, 0x00, 0x00, 0x00


//--------------------- .nv.info._Z13mutualCheckV3PiPKii --------------------------
	.section	.nv.info._Z13mutualCheckV3PiPKii,"",@"SHT_CUDA_INFO"
	.sectionflags	@""
	.align	4


	//----- nvinfo : EIATTR_CUDA_API_VERSION
	.align		4
        /*0000*/ 	.byte	0x04, 0x37
        /*0002*/ 	.short	(.L_73 - .L_72)
.L_72:
        /*0004*/ 	.word	0x00000082


	//----- nvinfo : EIATTR_KPARAM_INFO
	.align		4
.L_73:
        /*0008*/ 	.byte	0x04, 0x17
        /*000a*/ 	.short	(.L_75 - .L_74)
.L_74:
        /*000c*/ 	.word	0x00000000
        /*0010*/ 	.short	0x0002
        /*0012*/ 	.short	0x0010
        /*0014*/ 	.byte	0x00, 0xf0, 0x11, 0x00


	//----- nvinfo : EIATTR_KPARAM_INFO
	.align		4
.L_75:
        /*0018*/ 	.byte	0x04, 0x17
        /*001a*/ 	.short	(.L_77 - .L_76)
.L_76:
        /*001c*/ 	.word	0x00000000
        /*0020*/ 	.short	0x0001
        /*0022*/ 	.short	0x0008
        /*0024*/ 	.byte	0x00, 0xf5, 0x21, 0x00


	//----- nvinfo : EIATTR_KPARAM_INFO
	.align		4
.L_77:
        /*0028*/ 	.byte	0x04, 0x17
        /*002a*/ 	.short	(.L_79 - .L_78)
.L_78:
        /*002c*/ 	.word	0x00000000
        /*0030*/ 	.short	0x0000
        /*0032*/ 	.short	0x0000
        /*0034*/ 	.byte	0x00, 0xf5, 0x21, 0x00


	//----- nvinfo : EIATTR_SPARSE_MMA_MASK
	.align		4
.L_79:
        /*0038*/ 	.byte	0x03, 0x50
        /*003a*/ 	.short	0x0000


	//----- nvinfo : EIATTR_MAXREG_COUNT
	.align		4
        /*003c*/ 	.byte	0x03, 0x1b
        /*003e*/ 	.short	0x00ff


	//----- nvinfo : EIATTR_MERCURY_ISA_VERSION
	.align		4
        /*0040*/ 	.byte	0x03, 0x5f
        /*0042*/ 	.short	0x0101


	//----- nvinfo : EIATTR_VRC_CTA_INIT_COUNT
	.align		4
        /*0044*/ 	.byte	0x02, 0x4a
	.zero		1
	.zero		1


	//----- nvinfo : EIATTR_EXIT_INSTR_OFFSETS
	.align		4
        /*0048*/ 	.byte	0x04, 0x1c
        /*004a*/ 	.short	(.L_81 - .L_80)


	//   ....[0]....
.L_80:
        /*004c*/ 	.word	0x00000070


	//   ....[1]....
        /*0050*/ 	.word	0x00000170


	//----- nvinfo : EIATTR_CRS_STACK_SIZE
	.align		4
.L_81:
        /*0054*/ 	.byte	0x04, 0x1e
        /*0056*/ 	.short	(.L_83 - .L_82)
.L_82:
        /*0058*/ 	.word	0x00000000


	//----- nvinfo : EIATTR_CBANK_PARAM_SIZE
	.align		4
.L_83:
        /*005c*/ 	.byte	0x03, 0x19
        /*005e*/ 	.short	0x0014


	//----- nvinfo : EIATTR_PARAM_CBANK
	.align		4
        /*0060*/ 	.byte	0x04, 0x0a
        /*0062*/ 	.short	(.L_85 - .L_84)
	.align		4
.L_84:
        /*0064*/ 	.word	index@(.nv.constant0._Z13mutualCheckV3PiPKii)
        /*0068*/ 	.short	0x0380
        /*006a*/ 	.short	0x0014


	//----- nvinfo : EIATTR_SW_WAR
	.align		4
.L_85:
        /*006c*/ 	.byte	0x04, 0x36
        /*006e*/ 	.short	(.L_87 - .L_86)
.L_86:
        /*0070*/ 	.word	0x00000008
.L_87:


//--------------------- .nv.info._Z13mutualCheckV2PiPKii --------------------------
	.section	.nv.info._Z13mutualCheckV2PiPKii,"",@"SHT_CUDA_INFO"
	.sectionflags	@""
	.align	4


	//----- nvinfo : EIATTR_CUDA_API_VERSION
	.align		4
        /*0000*/ 	.byte	0x04, 0x37
        /*0002*/ 	.short	(.L_89 - .L_88)
.L_88:
        /*0004*/ 	.word	0x00000082


	//----- nvinfo : EIATTR_KPARAM_INFO
	.align		4
.L_89:
        /*0008*/ 	.byte	0x04, 0x17
        /*000a*/ 	.short	(.L_91 - .L_90)
.L_90:
        /*000c*/ 	.word	0x00000000
        /*0010*/ 	.short	0x0002
        /*0012*/ 	.short	0x0010
        /*0014*/ 	.byte	0x00, 0xf0, 0x11, 0x00


	//----- nvinfo : EIATTR_KPARAM_INFO
	.align		4
.L_91:
        /*0018*/ 	.byte	0x04, 0x17
        /*001a*/ 	.short	(.L_93 - .L_92)
.L_92:
        /*001c*/ 	.word	0x00000000
        /*0020*/ 	.short	0x0001
        /*0022*/ 	.short	0x0008
        /*0024*/ 	.byte	0x00, 0xf5, 0x21, 0x00


	//----- nvinfo : EIATTR_KPARAM_INFO
	.align		4
.L_93:
        /*0028*/ 	.byte	0x04, 0x17
        /*002a*/ 	.short	(.L_95 - .L_94)
.L_94:
        /*002c*/ 	.word	0x00000000
        /*0030*/ 	.short	0x0000
        /*0032*/ 	.short	0x0000
        /*0034*/ 	.byte	0x00, 0xf5, 0x21, 0x00


	//----- nvinfo : EIATTR_SPARSE_MMA_MASK
	.align		4
.L_95:
        /*0038*/ 	.byte	0x03, 0x50
        /*003a*/ 	.short	0x0000


	//----- nvinfo : EIATTR_MAXREG_COUNT
	.align		4
        /*003c*/ 	.byte	0x03, 0x1b
        /*003e*/ 	.short	0x00ff


	//----- nvinfo : EIATTR_MERCURY_ISA_VERSION
	.align		4
        /*0040*/ 	.byte	0x03, 0x5f
        /*0042*/ 	.short	0x0101


	//----- nvinfo : EIATTR_VRC_CTA_INIT_COUNT
	.align		4
        /*0044*/ 	.byte	0x02, 0x4a
	.zero		1
	.zero		1


	//----- nvinfo : EIATTR_EXIT_INSTR_OFFSETS
	.align		4
        /*0048*/ 	.byte	0x04, 0x1c
        /*004a*/ 	.short	(.L_97 - .L_96)


	//   ....[0]....
.L_96:
        /*004c*/ 	.word	0x00000070


	//   ....[1]....
        /*0050*/ 	.word	0x00000170


	//----- nvinfo : EIATTR_CRS_STACK_SIZE
	.align		4
.L_97:
        /*0054*/ 	.byte	0x04, 0x1e
        /*0056*/ 	.short	(.L_99 - .L_98)
.L_98:
        /*0058*/ 	.word	0x00000000


	//----- nvinfo : EIATTR_CBANK_PARAM_SIZE
	.align		4
.L_99:
        /*005c*/ 	.byte	0x03, 0x19
        /*005e*/ 	.short	0x0014


	//----- nvinfo : EIATTR_PARAM_CBANK
	.align		4
        /*0060*/ 	.byte	0x04, 0x0a
        /*0062*/ 	.short	(.L_101 - .L_100)
	.align		4
.L_100:
        /*0064*/ 	.word	index@(.nv.constant0._Z13mutualCheckV2PiPKii)
        /*0068*/ 	.short	0x0380
        /*006a*/ 	.short	0x0014


	//----- nvinfo : EIATTR_SW_WAR
	.align		4
.L_101:
        /*006c*/ 	.byte	0x04, 0x36
        /*006e*/ 	.short	(.L_103 - .L_102)
.L_102:
        /*0070*/ 	.word	0x00000008
.L_103:


//--------------------- .nv.info._Z11mutualCheckPKiS0_Pii --------------------------
	.section	.nv.info._Z11mutualCheckPKiS0_Pii,"",@"SHT_CUDA_INFO"
	.sectionflags	@""
	.align	4


	//----- nvinfo : EIATTR_CUDA_API_VERSION
	.align		4
        /*0000*/ 	.byte	0x04, 0x37
        /*0002*/ 	.short	(.L_105 - .L_104)
.L_104:
        /*0004*/ 	.word	0x00000082


	//----- nvinfo : EIATTR_KPARAM_INFO
	.align		4
.L_105:
        /*0008*/ 	.byte	0x04, 0x17
        /*000a*/ 	.short	(.L_107 - .L_106)
.L_106:
        /*000c*/ 	.word	0x00000000
        /*0010*/ 	.short	0x0003
        /*0012*/ 	.short	0x0018
        /*0014*/ 	.byte	0x00, 0xf0, 0x11, 0x00


	//----- nvinfo : EIATTR_KPARAM_INFO
	.align		4
.L_107:
        /*0018*/ 	.byte	0x04, 0x17
        /*001a*/ 	.short	(.L_109 - .L_108)
.L_108:
        /*001c*/ 	.word	0x00000000
        /*0020*/ 	.short	0x0002
        /*0022*/ 	.short	0x0010
        /*0024*/ 	.byte	0x00, 0xf5, 0x21, 0x00


	//----- nvinfo : EIATTR_KPARAM_INFO
	.align		4
.L_109:
        /*0028*/ 	.byte	0x04, 0x17
        /*002a*/ 	.short	(.L_111 - .L_110)
.L_110:
        /*002c*/ 	.word	0x00000000
        /*0030*/ 	.short	0x0001
        /*0032*/ 	.short	0x0008
        /*0034*/ 	.byte	0x00, 0xf5, 0x21, 0x00


	//----- nvinfo : EIATTR_KPARAM_INFO
	.align		4
.L_111:
        /*0038*/ 	.byte	0x04, 0x17
        /*003a*/ 	.short	(.L_113 - .L_112)
.L_112:
        /*003c*/ 	.word	0x00000000
        /*0040*/ 	.short	0x0000
        /*0042*/ 	.short	0x0000
        /*0044*/ 	.byte	0x00, 0xf5, 0x21, 0x00


	//----- nvinfo : EIATTR_SPARSE_MMA_MASK
	.align		4
.L_113:
        /*0048*/ 	.byte	0x03, 0x50
        /*004a*/ 	.short	0x0000


	//----- nvinfo : EIATTR_MAXREG_COUNT
	.align		4
        /*004c*/ 	.byte	0x03, 0x1b
        /*004e*/ 	.short	0x00ff


	//----- nvinfo : EIATTR_MERCURY_ISA_VERSION
	.align		4
        /*0050*/ 	.byte	0x03, 0x5f
        /*0052*/ 	.short	0x0101


	//----- nvinfo : EIATTR_VRC_CTA_INIT_COUNT
	.align		4
        /*0054*/ 	.byte	0x02, 0x4a
	.zero		1
	.zero		1


	//----- nvinfo : EIATTR_EXIT_INSTR_OFFSETS
	.align		4
        /*0058*/ 	.byte	0x04, 0x1c
        /*005a*/ 	.short	(.L_115 - .L_114)


	//   ....[0]....
.L_114:
        /*005c*/ 	.word	0x00000070


	//   ....[1]....
        /*0060*/ 	.word	0x00000190


	//----- nvinfo : EIATTR_CRS_STACK_SIZE
	.align		4
.L_115:
        /*0064*/ 	.byte	0x04, 0x1e
        /*0066*/ 	.short	(.L_117 - .L_116)
.L_116:
        /*0068*/ 	.word	0x00000000


	//----- nvinfo : EIATTR_CBANK_PARAM_SIZE
	.align		4
.L_117:
        /*006c*/ 	.byte	0x03, 0x19
        /*006e*/ 	.short	0x001c


	//----- nvinfo : EIATTR_PARAM_CBANK
	.align		4
        /*0070*/ 	.byte	0x04, 0x0a
        /*0072*/ 	.short	(.L_119 - .L_118)
	.align		4
.L_118:
        /*0074*/ 	.word	index@(.nv.constant0._Z11mutualCheckPKiS0_Pii)
        /*0078*/ 	.short	0x0380
        /*007a*/ 	.short	0x001c


	//----- nvinfo : EIATTR_SW_WAR
	.align		4
.L_119:
        /*007c*/ 	.byte	0x04, 0x36
        /*007e*/ 	.short	(.L_121 - .L_120)
.L_120:
        /*0080*/ 	.word	0x00000008
.L_121:


//--------------------- .nv.info._Z20findNearestNeighborsPKfS0_PiPfiiff --------------------------
	.section	.nv.info._Z20findNearestNeighborsPKfS0_PiPfiiff,"",@"SHT_CUDA_INFO"
	.sectionflags	@""
	.align	4


	//----- nvinfo : EIATTR_CUDA_API_VERSION
	.align		4
        /*0000*/ 	.byte	0x04, 0x37
        /*0002*/ 	.short	(.L_123 - .L_122)
.L_122:
        /*0004*/ 	.word	0x00000082


	//----- nvinfo : EIATTR_KPARAM_INFO
	.align		4
.L_123:
        /*0008*/ 	.byte	0x04, 0x17
        /*000a*/ 	.short	(.L_125 - .L_124)
.L_124:
        /*000c*/ 	.word	0x00000000
        /*0010*/ 	.short	0x0007
        /*0012*/ 	.short	0x002c
        /*0014*/ 	.byte	0x00, 0xf0, 0x11, 0x00


	//----- nvinfo : EIATTR_KPARAM_INFO
	.align		4
.L_125:
        /*0018*/ 	.byte	0x04, 0x17
        /*001a*/ 	.short	(.L_127 - .L_126)
.L_126:
        /*001c*/ 	.word	0x00000000
        /*0020*/ 	.short	0x0006
        /*0022*/ 	.short	0x0028
        /*0024*/ 	.byte	0x00, 0xf0, 0x11, 0x00


	//----- nvinfo : EIATTR_KPARAM_INFO
	.align		4
.L_127:
        /*0028*/ 	.byte	0x04, 0x17
        /*002a*/ 	.short	(.L_129 - .L_128)
.L_128:
        /*002c*/ 	.word	0x00000000
        /*0030*/ 	.short	0x0005
        /*0032*/ 	.short	0x0024
        /*0034*/ 	.byte	0x00, 0xf0, 0x11, 0x00


	//----- nvinfo : EIATTR_KPARAM_INFO
	.align		4
.L_129:
        /*0038*/ 	.byte	0x04, 0x17
        /*003a*/ 	.short	(.L_131 - .L_130)
.L_130:
        /*003c*/ 	.word	0x00000000
        /*0040*/ 	.short	0x0004
        /*0042*/ 	.short	0x0020
        /*0044*/ 	.byte	0x00, 0xf0, 0x11, 0x00


	//----- nvinfo : EIATTR_KPARAM_INFO
	.align		4
.L_131:
        /*0048*/ 	.byte	0x04, 0x17
        /*004a*/ 	.short	(.L_133 - .L_132)
.L_132:
        /*004c*/ 	.word	0x00000000
        /*0050*/ 	.short	0x0003
        /*0052*/ 	.short	0x0018
        /*0054*/ 	.byte	0x00, 0xf5, 0x21, 0x00


	//----- nvinfo : EIATTR_KPARAM_INFO
	.align		4
.L_133:
        /*0058*/ 	.byte	0x04, 0x17
        /*005a*/ 	.short	(.L_135 - .L_134)
.L_134:
        /*005c*/ 	.word	0x00000000
        /*0060*/ 	.short	0x0002
        /*0062*/ 	.short	0x0010
        /*0064*/ 	.byte	0x00, 0xf5, 0x21, 0x00


	//----- nvinfo : EIATTR_KPARAM_INFO
	.align		4
.L_135:
        /*0068*/ 	.byte	0x04, 0x17
        /*006a*/ 	.short	(.L_137 - .L_136)
.L_136:
        /*006c*/ 	.word	0x00000000
        /*0070*/ 	.short	0x0001
        /*0072*/ 	.short	0x0008
        /*0074*/ 	.byte	0x00, 0xf5, 0x21, 0x00


	//----- nvinfo : EIATTR_KPARAM_INFO
	.align		4
.L_137:
        /*0078*/ 	.byte	0x04, 0x17
        /*007a*/ 	.short	(.L_139 - .L_138)
.L_138:
        /*007c*/ 	.word	0x00000000
        /*0080*/ 	.short	0x0000
        /*0082*/ 	.short	0x0000
        /*0084*/ 	.byte	0x00, 0xf5, 0x21, 0x00


	//----- nvinfo : EIATTR_SPARSE_MMA_MASK
	.align		4
.L_139:
        /*0088*/ 	.byte	0x03, 0x50
        /*008a*/ 	.short	0x0000


	//----- nvinfo : EIATTR_MAXREG_COUNT
	.align		4
        /*008c*/ 	.byte	0x03, 0x1b
        /*008e*/ 	.short	0x00ff


	//----- nvinfo : EIATTR_MERCURY_ISA_VERSION
	.align		4
        /*0090*/ 	.byte	0x03, 0x5f
        /*0092*/ 	.short	0x0101


	//----- nvinfo : EIATTR_VRC_CTA_INIT_COUNT
	.align		4
        /*0094*/ 	.byte	0x02, 0x4a
	.zero		1
	.zero		1


	//----- nvinfo : EIATTR_EXIT_INSTR_OFFSETS
	.align		4
        /*0098*/ 	.byte	0x04, 0x1c
        /*009a*/ 	.short	(.L_141 - .L_140)


	//   ....[0]....
.L_140:
        /*009c*/ 	.word	0x00000070


	//   ....[1]....
        /*00a0*/ 	.word	0x00000ca0


	//----- nvinfo : EIATTR_CRS_STACK_SIZE
	.align		4
.L_141:
        /*00a4*/ 	.byte	0x04, 0x1e
        /*00a6*/ 	.short	(.L_143 - .L_142)
.L_142:
        /*00a8*/ 	.word	0x00000000


	//----- nvinfo : EIATTR_CBANK_PARAM_SIZE
	.align		4
.L_143:
        /*00ac*/ 	.byte	0x03, 0x19
        /*00ae*/ 	.short	0x0030


	//----- nvinfo : EIATTR_PARAM_CBANK
	.align		4
        /*00b0*/ 	.byte	0x04, 0x0a
        /*00b2*/ 	.short	(.L_145 - .L_144)
	.align		4
.L_144:
        /*00b4*/ 	.word	index@(.nv.constant0._Z20findNearestNeighborsPKfS0_PiPfiiff)
        /*00b8*/ 	.short	0x0380
        /*00ba*/ 	.short	0x0030


	//----- nvinfo : EIATTR_SW_WAR
	.align		4
.L_145:
        /*00bc*/ 	.byte	0x04, 0x36
        /*00be*/ 	.short	(.L_147 - .L_146)
.L_146:
        /*00c0*/ 	.word	0x00000008
.L_147:


//--------------------- .nv.info._Z9find_nnV2PKfPiPfiif --------------------------
	.section	.nv.info._Z9find_nnV2PKfPiPfiif,"",@"SHT_CUDA_INFO"
	.sectionflags	@""
	.align	4


	//----- nvinfo : EIATTR_CUDA_API_VERSION
	.align		4
        /*0000*/ 	.byte	0x04, 0x37
        /*0002*/ 	.short	(.L_149 - .L_148)
.L_148:
        /*0004*/ 	.word	0x00000082


	//----- nvinfo : EIATTR_KPARAM_INFO
	.align		4
.L_149:
        /*0008*/ 	.byte	0x04, 0x17
        /*000a*/ 	.short	(.L_151 - .L_150)
.L_150:
        /*000c*/ 	.word	0x00000000
        /*0010*/ 	.short	0x0005
        /*0012*/ 	.short	0x0020
        /*0014*/ 	.byte	0x00, 0xf0, 0x11, 0x00


	//----- nvinfo : EIATTR_KPARAM_INFO
	.align		4
.L_151:
        /*0018*/ 	.byte	0x04, 0x17
        /*001a*/ 	.short	(.L_153 - .L_152)
.L_152:
        /*001c*/ 	.word	0x00000000
        /*0020*/ 	.short	0x0004
        /*0022*/ 	.short	0x001c
        /*0024*/ 	.byte	0x00, 0xf0, 0x11, 0x00


	//----- nvinfo : EIATTR_KPARAM_INFO
	.align		4
.L_153:
        /*0028*/ 	.byte	0x04, 0x17
        /*002a*/ 	.short	(.L_155 - .L_154)
.L_154:
        /*002c*/ 	.word	0x00000000
        /*0030*/ 	.short	0x0003
        /*0032*/ 	.short	0x0018
        /*0034*/ 	.byte	0x00, 0xf0, 0x11, 0x00


	//----- nvinfo : EIATTR_KPARAM_INFO
	.align		4
.L_155:
        /*0038*/ 	.byte	0x04, 0x17
        /*003a*/ 	.short	(.L_157 - .L_156)
.L_156:
        /*003c*/ 	.word	0x00000000
        /*0040*/ 	.short	0x0002
        /*0042*/ 	.short	0x0010
        /*0044*/ 	.byte	0x00, 0xf5, 0x21, 0x00


	//----- nvinfo : EIATTR_KPARAM_INFO
	.align		4
.L_157:
        /*0048*/ 	.byte	0x04, 0x17
        /*004a*/ 	.short	(.L_159 - .L_158)
.L_158:
        /*004c*/ 	.word	0x00000000
        /*0050*/ 	.short	0x0001
        /*0052*/ 	.short	0x0008
        /*0054*/ 	.byte	0x00, 0xf5, 0x21, 0x00


	//----- nvinfo : EIATTR_KPARAM_INFO
	.align		4
.L_159:
        /*0058*/ 	.byte	0x04, 0x17
        /*005a*/ 	.short	(.L_161 - .L_160)
.L_160:
        /*005c*/ 	.word	0x00000000
        /*0060*/ 	.short	0x0000
        /*0062*/ 	.short	0x0000
        /*0064*/ 	.byte	0x00, 0xf5, 0x21, 0x00


	//----- nvinfo : EIATTR_SPARSE_MMA_MASK
	.align		4
.L_161:
        /*0068*/ 	.byte	0x03, 0x50
        /*006a*/ 	.short	0x0000


	//----- nvinfo : EIATTR_MAXREG_COUNT
	.align		4
        /*006c*/ 	.byte	0x03, 0x1b
        /*006e*/ 	.short	0x00ff


	//----- nvinfo : EIATTR_MERCURY_ISA_VERSION
	.align		4
        /*0070*/ 	.byte	0x03, 0x5f
        /*0072*/ 	.short	0x0101


	//----- nvinfo : EIATTR_VRC_CTA_INIT_COUNT
	.align		4
        /*0074*/ 	.byte	0x02, 0x4a
	.zero		1
	.zero		1


	//----- nvinfo : EIATTR_EXIT_INSTR_OFFSETS
	.align		4
        /*0078*/ 	.byte	0x04, 0x1c
        /*007a*/ 	.short	(.L_163 - .L_162)


	//   ....[0]....
.L_162:
        /*007c*/ 	.word	0x00000070


	//   ....[1]....
        /*0080*/ 	.word	0x00001060


	//----- nvinfo : EIATTR_CBANK_PARAM_SIZE
	.align		4
.L_163:
        /*0084*/ 	.byte	0x03, 0x19
        /*0086*/ 	.short	0x0024


	//----- nvinfo : EIATTR_PARAM_CBANK
	.align		4
        /*0088*/ 	.byte	0x04, 0x0a
        /*008a*/ 	.short	(.L_165 - .L_164)
	.align		4
.L_164:
        /*008c*/ 	.word	index@(.nv.constant0._Z9find_nnV2PKfPiPfiif)
        /*0090*/ 	.short	0x0380
        /*0092*/ 	.short	0x0024


	//----- nvinfo : EIATTR_SW_WAR
	.align		4
.L_165:
        /*0094*/ 	.byte	0x04, 0x36
        /*0096*/ 	.short	(.L_167 - .L_166)
.L_166:
        /*0098*/ 	.word	0x00000008
.L_167:


//--------------------- .nv.info._Z7find_nnPKfPiPfiif --------------------------
	.section	.nv.info._Z7find_nnPKfPiPfiif,"",@"SHT_CUDA_INFO"
	.sectionflags	@""
	.align	4


	//----- nvinfo : EIATTR_CUDA_API_VERSION
	.align		4
        /*0000*/ 	.byte	0x04, 0x37
        /*0002*/ 	.short	(.L_169 - .L_168)
.L_168:
        /*0004*/ 	.word	0x00000082


	//----- nvinfo : EIATTR_KPARAM_INFO
	.align		4
.L_169:
        /*0008*/ 	.byte	0x04, 0x17
        /*000a*/ 	.short	(.L_171 - .L_170)
.L_170:
        /*000c*/ 	.word	0x00000000
        /*0010*/ 	.short	0x0005
        /*0012*/ 	.short	0x0020
        /*0014*/ 	.byte	0x00, 0xf0, 0x11, 0x00


	//----- nvinfo : EIATTR_KPARAM_INFO
	.align		4
.L_171:
        /*0018*/ 	.byte	0x04, 0x17
        /*001a*/ 	.short	(.L_173 - .L_172)
.L_172:
        /*001c*/ 	.word	0x00000000
        /*0020*/ 	.short	0x0004
        /*0022*/ 	.short	0x001c
        /*0024*/ 	.byte	0x00, 0xf0, 0x11, 0x00


	//----- nvinfo : EIATTR_KPARAM_INFO
	.align		4
.L_173:
        /*0028*/ 	.byte	0x04, 0x17
        /*002a*/ 	.short	(.L_175 - .L_174)
.L_174:
        /*002c*/ 	.word	0x00000000
        /*0030*/ 	.short	0x0003
        /*0032*/ 	.short	0x0018
        /*0034*/ 	.byte	0x00, 0xf0, 0x11, 0x00


	//----- nvinfo : EIATTR_KPARAM_INFO
	.align		4
.L_175:
        /*0038*/ 	.byte	0x04, 0x17
        /*003a*/ 	.short	(.L_177 - .L_176)
.L_176:
        /*003c*/ 	.word	0x00000000
        /*0040*/ 	.short	0x0002
        /*0042*/ 	.short	0x0010
        /*0044*/ 	.byte	0x00, 0xf5, 0x21, 0x00


	//----- nvinfo : EIATTR_KPARAM_INFO
	.align		4
.L_177:
        /*0048*/ 	.byte	0x04, 0x17
        /*004a*/ 	.short	(.L_179 - .L_178)
.L_178:
        /*004c*/ 	.word	0x00000000
        /*0050*/ 	.short	0x0001
        /*0052*/ 	.short	0x0008
        /*0054*/ 	.byte	0x00, 0xf5, 0x21, 0x00


	//----- nvinfo : EIATTR_KPARAM_INFO
	.align		4
.L_179:
        /*0058*/ 	.byte	0x04, 0x17
        /*005a*/ 	.short	(.L_181 - .L_180)
.L_180:
        /*005c*/ 	.word	0x00000000
        /*0060*/ 	.short	0x0000
        /*0062*/ 	.short	0x0000
        /*0064*/ 	.byte	0x00, 0xf5, 0x21, 0x00


	//----- nvinfo : EIATTR_SPARSE_MMA_MASK
	.align		4
.L_181:
        /*0068*/ 	.byte	0x03, 0x50
        /*006a*/ 	.short	0x0000


	//----- nvinfo : EIATTR_MAXREG_COUNT
	.align		4
        /*006c*/ 	.byte	0x03, 0x1b
        /*006e*/ 	.short	0x00ff


	//----- nvinfo : EIATTR_MERCURY_ISA_VERSION
	.align		4
        /*0070*/ 	.byte	0x03, 0x5f
        /*0072*/ 	.short	0x0101


	//----- nvinfo : EIATTR_VRC_CTA_INIT_COUNT
	.align		4
        /*0074*/ 	.byte	0x02, 0x4a
	.zero		1
	.zero		1


	//----- nvinfo : EIATTR_EXIT_INSTR_OFFSETS
	.align		4
        /*0078*/ 	.byte	0x04, 0x1c
        /*007a*/ 	.short	(.L_183 - .L_182)


	//   ....[0]....
.L_182:
        /*007c*/ 	.word	0x00000070


	//   ....[1]....
        /*0080*/ 	.word	0x00000660


	//----- nvinfo : EIATTR_CRS_STACK_SIZE
	.align		4
.L_183:
        /*0084*/ 	.byte	0x04, 0x1e
        /*0086*/ 	.short	(.L_185 - .L_184)
.L_184:
        /*0088*/ 	.word	0x00000000


	//----- nvinfo : EIATTR_CBANK_PARAM_SIZE
	.align		4
.L_185:
        /*008c*/ 	.byte	0x03, 0x19
        /*008e*/ 	.short	0x0024


	//----- nvinfo : EIATTR_PARAM_CBANK
	.align		4
        /*0090*/ 	.byte	0x04, 0x0a
        /*0092*/ 	.short	(.L_187 - .L_186)
	.align		4
.L_186:
        /*0094*/ 	.word	index@(.nv.constant0._Z7find_nnPKfPiPfiif)
        /*0098*/ 	.short	0x0380
        /*009a*/ 	.short	0x0024


	//----- nvinfo : EIATTR_SW_WAR
	.align		4
.L_187:
        /*009c*/ 	.byte	0x04, 0x36
        /*009e*/ 	.short	(.L_189 - .L_188)
.L_188:
        /*00a0*/ 	.word	0x00000008
.L_189:


//--------------------- .nv.info._Z20transposeDescriptorsPKfPfii --------------------------
	.section	.nv.info._Z20transposeDescriptorsPKfPfii,"",@"SHT_CUDA_INFO"
	.sectionflags	@""
	.align	4


	//----- nvinfo : EIATTR_CUDA_API_VERSION
	.align		4
        /*0000*/ 	.byte	0x04, 0x37
        /*0002*/ 	.short	(.L_191 - .L_190)
.L_190:
        /*0004*/ 	.word	0x00000082


	//----- nvinfo : EIATTR_KPARAM_INFO
	.align		4
.L_191:
        /*0008*/ 	.byte	0x04, 0x17
        /*000a*/ 	.short	(.L_193 - .L_192)
.L_192:
        /*000c*/ 	.word	0x00000000
        /*0010*/ 	.short	0x0003
        /*0012*/ 	.short	0x0014
        /*0014*/ 	.byte	0x00, 0xf0, 0x11, 0x00


	//----- nvinfo : EIATTR_KPARAM_INFO
	.align		4
.L_193:
        /*0018*/ 	.byte	0x04, 0x17
        /*001a*/ 	.short	(.L_195 - .L_194)
.L_194:
        /*001c*/ 	.word	0x00000000
        /*0020*/ 	.short	0x0002
        /*0022*/ 	.short	0x0010
        /*0024*/ 	.byte	0x00, 0xf0, 0x11, 0x00


	//----- nvinfo : EIATTR_KPARAM_INFO
	.align		4
.L_195:
        /*0028*/ 	.byte	0x04, 0x17
        /*002a*/ 	.short	(.L_197 - .L_196)
.L_196:
        /*002c*/ 	.word	0x00000000
        /*0030*/ 	.short	0x0001
        /*0032*/ 	.short	0x0008
        /*0034*/ 	.byte	0x00, 0xf5, 0x21, 0x00


	//----- nvinfo : EIATTR_KPARAM_INFO
	.align		4
.L_197:
        /*0038*/ 	.byte	0x04, 0x17
        /*003a*/ 	.short	(.L_199 - .L_198)
.L_198:
        /*003c*/ 	.word	0x00000000
        /*0040*/ 	.short	0x0000
        /*0042*/ 	.short	0x0000
        /*0044*/ 	.byte	0x00, 0xf5, 0x21, 0x00


	//----- nvinfo : EIATTR_SPARSE_MMA_MASK
	.align		4
.L_199:
        /*0048*/ 	.byte	0x03, 0x50
        /*004a*/ 	.short	0x0000


	//----- nvinfo : EIATTR_MAXREG_COUNT
	.align		4
        /*004c*/ 	.byte	0x03, 0x1b
        /*004e*/ 	.short	0x00ff


	//----- nvinfo : EIATTR_MERCURY_ISA_VERSION
	.align		4
        /*0050*/ 	.byte	0x03, 0x5f
        /*0052*/ 	.short	0x0101


	//----- nvinfo : EIATTR_VRC_CTA_INIT_COUNT
	.align		4
        /*0054*/ 	.byte	0x02, 0x4a
	.zero		1
	.zero		1


	//----- nvinfo : EIATTR_EXIT_INSTR_OFFSETS
	.align		4
        /*0058*/ 	.byte	0x04, 0x1c
        /*005a*/ 	.short	(.L_201 - .L_200)


	//   ....[0]....
.L_200:
        /*005c*/ 	.word	0x000000c0


	//   ....[1]....
        /*0060*/ 	.word	0x00000160


	//----- nvinfo : EIATTR_CBANK_PARAM_SIZE
	.align		4
.L_201:
        /*0064*/ 	.byte	0x03, 0x19
        /*0066*/ 	.short	0x0018


	//----- nvinfo : EIATTR_PARAM_CBANK
	.align		4
        /*0068*/ 	.byte	0x04, 0x0a
        /*006a*/ 	.short	(.L_203 - .L_202)
	.align		4
.L_202:
        /*006c*/ 	.word	index@(.nv.constant0._Z20transposeDescriptorsPKfPfii)
        /*0070*/ 	.short	0x0380
        /*0072*/ 	.short	0x0018


	//----- nvinfo : EIATTR_SW_WAR
	.align		4
.L_203:
        /*0074*/ 	.byte	0x04, 0x36
        /*0076*/ 	.short	(.L_205 - .L_204)
.L_204:
        /*0078*/ 	.word	0x00000008
.L_205:


//--------------------- .nv.info._Z12transposeSimPKfPfii --------------------------
	.section	.nv.info._Z12transposeSimPKfPfii,"",@"SHT_CUDA_INFO"
	.sectionflags	@""
	.align	4


	//----- nvinfo : EIATTR_CUDA_API_VERSION
	.align		4
        /*0000*/ 	.byte	0x04, 0x37
        /*0002*/ 	.short	(.L_207 - .L_206)
.L_206:
        /*0004*/ 	.word	0x00000082


	//----- nvinfo : EIATTR_KPARAM_INFO
	.align		4
.L_207:
        /*0008*/ 	.byte	0x04, 0x17
        /*000a*/ 	.short	(.L_209 - .L_208)
.L_208:
        /*000c*/ 	.word	0x00000000
        /*0010*/ 	.short	0x0003
        /*0012*/ 	.short	0x0014
        /*0014*/ 	.byte	0x00, 0xf0, 0x11, 0x00


	//----- nvinfo : EIATTR_KPARAM_INFO
	.align		4
.L_209:
        /*0018*/ 	.byte	0x04, 0x17
        /*001a*/ 	.short	(.L_211 - .L_210)
.L_210:
        /*001c*/ 	.word	0x00000000
        /*0020*/ 	.short	0x0002
        /*0022*/ 	.short	0x0010
        /*0024*/ 	.byte	0x00, 0xf0, 0x11, 0x00


	//----- nvinfo : EIATTR_KPARAM_INFO
	.align		4
.L_211:
        /*0028*/ 	.byte	0x04, 0x17
        /*002a*/ 	.short	(.L_213 - .L_212)
.L_212:
        /*002c*/ 	.word	0x00000000
        /*0030*/ 	.short	0x0001
        /*0032*/ 	.short	0x0008
        /*0034*/ 	.byte	0x00, 0xf5, 0x21, 0x00


	//----- nvinfo : EIATTR_KPARAM_INFO
	.align		4
.L_213:
        /*0038*/ 	.byte	0x04, 0x17
        /*003a*/ 	.short	(.L_215 - .L_214)
.L_214:
        /*003c*/ 	.word	0x00000000
        /*0040*/ 	.short	0x0000
        /*0042*/ 	.short	0x0000
        /*0044*/ 	.byte	0x00, 0xf5, 0x21, 0x00


	//----- nvinfo : EIATTR_SPARSE_MMA_MASK
	.align		4
.L_215:
        /*0048*/ 	.byte	0x03, 0x50
        /*004a*/ 	.short	0x0000


	//----- nvinfo : EIATTR_MAXREG_COUNT
	.align		4
        /*004c*/ 	.byte	0x03, 0x1b
        /*004e*/ 	.short	0x00ff


	//----- nvinfo : EIATTR_MERCURY_ISA_VERSION
	.align		4
        /*0050*/ 	.byte	0x03, 0x5f
        /*0052*/ 	.short	0x0101


	//----- nvinfo : EIATTR_VRC_CTA_INIT_COUNT
	.align		4
        /*0054*/ 	.byte	0x02, 0x4a
	.zero		1
	.zero		1


	//----- nvinfo : EIATTR_EXIT_INSTR_OFFSETS
	.align		4
        /*0058*/ 	.byte	0x04, 0x1c
        /*005a*/ 	.short	(.L_217 - .L_216)


	//   ....[0]....
.L_216:
        /*005c*/ 	.word	0x000000c0


	//   ....[1]....
        /*0060*/ 	.word	0x00000160


	//----- nvinfo : EIATTR_CBANK_PARAM_SIZE
	.align		4
.L_217:
        /*0064*/ 	.byte	0x03, 0x19
        /*0066*/ 	.short	0x0018


	//----- nvinfo : EIATTR_PARAM_CBANK
	.align		4
        /*0068*/ 	.byte	0x04, 0x0a
        /*006a*/ 	.short	(.L_219 - .L_218)
	.align		4
.L_218:
        /*006c*/ 	.word	index@(.nv.constant0._Z12transposeSimPKfPfii)
        /*0070*/ 	.short	0x0380
        /*0072*/ 	.short	0x0018


	//----- nvinfo : EIATTR_SW_WAR
	.align		4
.L_219:
        /*0074*/ 	.byte	0x04, 0x36
        /*0076*/ 	.short	(.L_221 - .L_220)
.L_220:
        /*0078*/ 	.word	0x00000008
.L_221:


//--------------------- .nv.info._Z20similarityMatrixFastPKfS0_iiiPf --------------------------
	.section	.nv.info._Z20similarityMatrixFastPKfS0_iiiPf,"",@"SHT_CUDA_INFO"
	.sectionflags	@""
	.align	4


	//----- nvinfo : EIATTR_CUDA_API_VERSION
	.align		4
        /*0000*/ 	.byte	0x04, 0x37
        /*0002*/ 	.short	(.L_223 - .L_222)
.L_222:
        /*0004*/ 	.word	0x00000082


	//----- nvinfo : EIATTR_KPARAM_INFO
	.align		4
.L_223:
        /*0008*/ 	.byte	0x04, 0x17
        /*000a*/ 	.short	(.L_225 - .L_224)
.L_224:
        /*000c*/ 	.word	0x00000000
        /*0010*/ 	.short	0x0005
        /*0012*/ 	.short	0x0020
        /*0014*/ 	.byte	0x00, 0xf5, 0x21, 0x00


	//----- nvinfo : EIATTR_KPARAM_INFO
	.align		4
.L_225:
        /*0018*/ 	.byte	0x04, 0x17
        /*001a*/ 	.short	(.L_227 - .L_226)
.L_226:
        /*001c*/ 	.word	0x00000000
        /*0020*/ 	.short	0x0004
        /*0022*/ 	.short	0x0018
        /*0024*/ 	.byte	0x00, 0xf0, 0x11, 0x00


	//----- nvinfo : EIATTR_KPARAM_INFO
	.align		4
.L_227:
        /*0028*/ 	.byte	0x04, 0x17
        /*002a*/ 	.short	(.L_229 - .L_228)
.L_228:
        /*002c*/ 	.word	0x00000000
        /*0030*/ 	.short	0x0003
        /*0032*/ 	.short	0x0014
        /*0034*/ 	.byte	0x00, 0xf0, 0x11, 0x00


	//----- nvinfo : EIATTR_KPARAM_INFO
	.align		4
.L_229:
        /*0038*/ 	.byte	0x04, 0x17
        /*003a*/ 	.short	(.L_231 - .L_230)
.L_230:
        /*003c*/ 	.word	0x00000000
        /*0040*/ 	.short	0x0002
        /*0042*/ 	.short	0x0010
        /*0044*/ 	.byte	0x00, 0xf0, 0x11, 0x00


	//----- nvinfo : EIATTR_KPARAM_INFO
	.align		4
.L_231:
        /*0048*/ 	.byte	0x04, 0x17
        /*004a*/ 	.short	(.L_233 - .L_232)
.L_232:
        /*004c*/ 	.word	0x00000000
        /*0050*/ 	.short	0x0001
        /*0052*/ 	.short	0x0008
        /*0054*/ 	.byte	0x00, 0xf5, 0x21, 0x00


	//----- nvinfo : EIATTR_KPARAM_INFO
	.align		4
.L_233:
        /*0058*/ 	.byte	0x04, 0x17
        /*005a*/ 	.short	(.L_235 - .L_234)
.L_234:
        /*005c*/ 	.word	0x00000000
        /*0060*/ 	.short	0x0000
        /*0062*/ 	.short	0x0000
        /*0064*/ 	.byte	0x00, 0xf5, 0x21, 0x00


	//----- nvinfo : EIATTR_SPARSE_MMA_MASK
	.align		4
.L_235:
        /*0068*/ 	.byte	0x03, 0x50
        /*006a*/ 	.short	0x0000


	//----- nvinfo : EIATTR_MAXREG_COUNT
	.align		4
        /*006c*/ 	.byte	0x03, 0x1b
        /*006e*/ 	.short	0x00ff


	//----- nvinfo : EIATTR_MERCURY_ISA_VERSION
	.align		4
        /*0070*/ 	.byte	0x03, 0x5f
        /*0072*/ 	.short	0x0101


	//----- nvinfo : EIATTR_VRC_CTA_INIT_COUNT
	.align		4
        /*0074*/ 	.byte	0x02, 0x4a
	.zero		1
	.zero		1


	//----- nvinfo : EIATTR_EXIT_INSTR_OFFSETS
	.align		4
        /*0078*/ 	.byte	0x04, 0x1c
        /*007a*/ 	.short	(.L_237 - .L_236)


	//   ....[0]....
.L_236:
        /*007c*/ 	.word	0x000000c0


	//   ....[1]....
        /*0080*/ 	.word	0x000007e0


	//----- nvinfo : EIATTR_CBANK_PARAM_SIZE
	.align		4
.L_237:
        /*0084*/ 	.byte	0x03, 0x19
        /*0086*/ 	.short	0x0028


	//----- nvinfo : EIATTR_PARAM_CBANK
	.align		4
        /*0088*/ 	.byte	0x04, 0x0a
        /*008a*/ 	.short	(.L_239 - .L_238)
	.align		4
.L_238:
        /*008c*/ 	.word	index@(.nv.constant0._Z20similarityMatrixFastPKfS0_iiiPf)
        /*0090*/ 	.short	0x0380
        /*0092*/ 	.short	0x0028


	//----- nvinfo : EIATTR_SW_WAR
	.align		4
.L_239:
        /*0094*/ 	.byte	0x04, 0x36
        /*0096*/ 	.short	(.L_241 - .L_240)
.L_240:
        /*0098*/ 	.word	0x00000008
.L_241:


//--------------------- .nv.info._Z30similarityMatrixAndTransposeV2PKfS0_iiiPfS1_ --------------------------
	.section	.nv.info._Z30similarityMatrixAndTransposeV2PKfS0_iiiPfS1_,"",@"SHT_CUDA_INFO"
	.sectionflags	@""
	.align	4


	//----- nvinfo : EIATTR_CUDA_API_VERSION
	.align		4
        /*0000*/ 	.byte	0x04, 0x37
        /*0002*/ 	.short	(.L_243 - .L_242)
.L_242:
        /*0004*/ 	.word	0x00000082


	//----- nvinfo : EIATTR_KPARAM_INFO
	.align		4
.L_243:
        /*0008*/ 	.byte	0x04, 0x17
        /*000a*/ 	.short	(.L_245 - .L_244)
.L_244:
        /*000c*/ 	.word	0x00000000
        /*0010*/ 	.short	0x0006
        /*0012*/ 	.short	0x0028
        /*0014*/ 	.byte	0x00, 0xf5, 0x21, 0x00


	//----- nvinfo : EIATTR_KPARAM_INFO
	.align		4
.L_245:
        /*0018*/ 	.byte	0x04, 0x17
        /*001a*/ 	.short	(.L_247 - .L_246)
.L_246:
        /*001c*/ 	.word	0x00000000
        /*0020*/ 	.short	0x0005
        /*0022*/ 	.short	0x0020
        /*0024*/ 	.byte	0x00, 0xf5, 0x21, 0x00


	//----- nvinfo : EIATTR_KPARAM_INFO
	.align		4
.L_247:
        /*0028*/ 	.byte	0x04, 0x17
        /*002a*/ 	.short	(.L_249 - .L_248)
.L_248:
        /*002c*/ 	.word	0x00000000
        /*0030*/ 	.short	0x0004
        /*0032*/ 	.short	0x0018
        /*0034*/ 	.byte	0x00, 0xf0, 0x11, 0x00


	//----- nvinfo : EIATTR_KPARAM_INFO
	.align		4
.L_249:
        /*0038*/ 	.byte	0x04, 0x17
        /*003a*/ 	.short	(.L_251 - .L_250)
.L_250:
        /*003c*/ 	.word	0x00000000
        /*0040*/ 	.short	0x0003
        /*0042*/ 	.short	0x0014
        /*0044*/ 	.byte	0x00, 0xf0, 0x11, 0x00


	//----- nvinfo : EIATTR_KPARAM_INFO
	.align		4
.L_251:
        /*0048*/ 	.byte	0x04, 0x17
        /*004a*/ 	.short	(.L_253 - .L_252)
.L_252:
        /*004c*/ 	.word	0x00000000
        /*0050*/ 	.short	0x0002
        /*0052*/ 	.short	0x0010
        /*0054*/ 	.byte	0x00, 0xf0, 0x11, 0x00


	//----- nvinfo : EIATTR_KPARAM_INFO
	.align		4
.L_253:
        /*0058*/ 	.byte	0x04, 0x17
        /*005a*/ 	.short	(.L_255 - .L_254)
.L_254:
        /*005c*/ 	.word	0x00000000
        /*0060*/ 	.short	0x0001
        /*0062*/ 	.short	0x0008
        /*0064*/ 	.byte	0x00, 0xf5, 0x21, 0x00


	//----- nvinfo : EIATTR_KPARAM_INFO
	.align		4
.L_255:
        /*0068*/ 	.byte	0x04, 0x17
        /*006a*/ 	.short	(.L_257 - .L_256)
.L_256:
        /*006c*/ 	.word	0x00000000
        /*0070*/ 	.short	0x0000
        /*0072*/ 	.short	0x0000
        /*0074*/ 	.byte	0x00, 0xf5, 0x21, 0x00


	//----- nvinfo : EIATTR_SPARSE_MMA_MASK
	.align		4
.L_257:
        /*0078*/ 	.byte	0x03, 0x50
        /*007a*/ 	.short	0x0000


	//----- nvinfo : EIATTR_MAXREG_COUNT
	.align		4
        /*007c*/ 	.byte	0x03, 0x1b
        /*007e*/ 	.short	0x00ff


	//----- nvinfo : EIATTR_MERCURY_ISA_VERSION
	.align		4
        /*0080*/ 	.byte	0x03, 0x5f
        /*0082*/ 	.short	0x0101


	//----- nvinfo : EIATTR_VRC_CTA_INIT_COUNT
	.align		4
        /*0084*/ 	.byte	0x02, 0x4a
	.zero		1
	.zero		1


	//----- nvinfo : EIATTR_EXIT_INSTR_OFFSETS
	.align		4
        /*0088*/ 	.byte	0x04, 0x1c
        /*008a*/ 	.short	(.L_259 - .L_258)


	//   ....[0]....
.L_258:
        /*008c*/ 	.word	0x000000c0


	//   ....[1]....
        /*0090*/ 	.word	0x00000820


	//----- nvinfo : EIATTR_CBANK_PARAM_SIZE
	.align		4
.L_259:
        /*0094*/ 	.byte	0x03, 0x19
        /*0096*/ 	.short	0x0030


	//----- nvinfo : EIATTR_PARAM_CBANK
	.align		4
        /*0098*/ 	.byte	0x04, 0x0a
        /*009a*/ 	.short	(.L_261 - .L_260)
	.align		4
.L_260:
        /*009c*/ 	.word	index@(.nv.constant0._Z30similarityMatrixAndTransposeV2PKfS0_iiiPfS1_)
        /*00a0*/ 	.short	0x0380
        /*00a2*/ 	.short	0x0030


	//----- nvinfo : EIATTR_SW_WAR
	.align		4
.L_261:
        /*00a4*/ 	.byte	0x04, 0x36
        /*00a6*/ 	.short	(.L_263 - .L_262)
.L_262:
        /*00a8*/ 	.word	0x00000008
.L_263:


//--------------------- .nv.info._Z20matrixMultiplySharedPKfS0_PfS1_iiiiii --------------------------
	.section	.nv.info._Z20matrixMultiplySharedPKfS0_PfS1_iiiiii,"",@"SHT_CUDA_INFO"
	.sectionflags	@""
	.align	4


	//----- nvinfo : EIATTR_CUDA_API_VERSION
	.align		4
        /*0000*/ 	.byte	0x04, 0x37
        /*0002*/ 	.short	(.L_265 - .L_264)
.L_264:
        /*0004*/ 	.word	0x00000082


	//----- nvinfo : EIATTR_KPARAM_INFO
	.align		4
.L_265:
        /*0008*/ 	.byte	0x04, 0x17
        /*000a*/ 	.short	(.L_267 - .L_266)
.L_266:
        /*000c*/ 	.word	0x00000000
        /*0010*/ 	.short	0x0009
        /*0012*/ 	.short	0x0034
        /*0014*/ 	.byte	0x00, 0xf0, 0x11, 0x00


	//----- nvinfo : EIATTR_KPARAM_INFO
	.align		4
.L_267:
        /*0018*/ 	.byte	0x04, 0x17
        /*001a*/ 	.short	(.L_269 - .L_268)
.L_268:
        /*001c*/ 	.word	0x00000000
        /*0020*/ 	.short	0x0008
        /*0022*/ 	.short	0x0030
        /*0024*/ 	.byte	0x00, 0xf0, 0x11, 0x00


	//----- nvinfo : EIATTR_KPARAM_INFO
	.align		4
.L_269:
        /*0028*/ 	.byte	0x04, 0x17
        /*002a*/ 	.short	(.L_271 - .L_270)
.L_270:
        /*002c*/ 	.word	0x00000000
        /*0030*/ 	.short	0x0007
        /*0032*/ 	.short	0x002c
        /*0034*/ 	.byte	0x00, 0xf0, 0x11, 0x00


	//----- nvinfo : EIATTR_KPARAM_INFO
	.align		4
.L_271:
        /*0038*/ 	.byte	0x04, 0x17
        /*003a*/ 	.short	(.L_273 - .L_272)
.L_272:
        /*003c*/ 	.word	0x00000000
        /*0040*/ 	.short	0x0006
        /*0042*/ 	.short	0x0028
        /*0044*/ 	.byte	0x00, 0xf0, 0x11, 0x00


	//----- nvinfo : EIATTR_KPARAM_INFO
	.align		4
.L_273:
        /*0048*/ 	.byte	0x04, 0x17
        /*004a*/ 	.short	(.L_275 - .L_274)
.L_274:
        /*004c*/ 	.word	0x00000000
        /*0050*/ 	.short	0x0005
        /*0052*/ 	.short	0x0024
        /*0054*/ 	.byte	0x00, 0xf0, 0x11, 0x00


	//----- nvinfo : EIATTR_KPARAM_INFO
	.align		4
.L_275:
        /*0058*/ 	.byte	0x04, 0x17
        /*005a*/ 	.short	(.L_277 - .L_276)
.L_276:
        /*005c*/ 	.word	0x00000000
        /*0060*/ 	.short	0x0004
        /*0062*/ 	.short	0x0020
        /*0064*/ 	.byte	0x00, 0xf0, 0x11, 0x00


	//----- nvinfo : EIATTR_KPARAM_INFO
	.align		4
.L_277:
        /*0068*/ 	.byte	0x04, 0x17
        /*006a*/ 	.short	(.L_279 - .L_278)
.L_278:
        /*006c*/ 	.word	0x00000000
        /*0070*/ 	.short	0x0003
        /*0072*/ 	.short	0x0018
        /*0074*/ 	.byte	0x00, 0xf5, 0x21, 0x00


	//----- nvinfo : EIATTR_KPARAM_INFO
	.align		4
.L_279:
        /*0078*/ 	.byte	0x04, 0x17
        /*007a*/ 	.short	(.L_281 - .L_280)
.L_280:
        /*007c*/ 	.word	0x00000000
        /*0080*/ 	.short	0x0002
        /*0082*/ 	.short	0x0010
        /*0084*/ 	.byte	0x00, 0xf5, 0x21, 0x00


	//----- nvinfo : EIATTR_KPARAM_INFO
	.align		4
.L_281:
        /*0088*/ 	.byte	0x04, 0x17
        /*008a*/ 	.short	(.L_283 - .L_282)
.L_282:
        /*008c*/ 	.word	0x00000000
        /*0090*/ 	.short	0x0001
        /*0092*/ 	.short	0x0008
        /*0094*/ 	.byte	0x00, 0xf5, 0x21, 0x00


	//----- nvinfo : EIATTR_KPARAM_INFO
	.align		4
.L_283:
        /*0098*/ 	.byte	0x04, 0x17
        /*009a*/ 	.short	(.L_285 - .L_284)
.L_284:
        /*009c*/ 	.word	0x00000000
        /*00a0*/ 	.short	0x0000
        /*00a2*/ 	.short	0x0000
        /*00a4*/ 	.byte	0x00, 0xf5, 0x21, 0x00


	//----- nvinfo : EIATTR_SPARSE_MMA_MASK
	.align		4
.L_285:
        /*00a8*/ 	.byte	0x03, 0x50
        /*00aa*/ 	.short	0x0000


	//----- nvinfo : EIATTR_MAXREG_COUNT
	.align		4
        /*00ac*/ 	.byte	0x03, 0x1b
        /*00ae*/ 	.short	0x00ff


	//----- nvinfo : EIATTR_NUM_BARRIERS
	.align		4
        /*00b0*/ 	.byte	0x02, 0x4c
        /*00b2*/ 	.byte	0x01
	.zero		1


	//----- nvinfo : EIATTR_MERCURY_ISA_VERSION
	.align		4
        /*00b4*/ 	.byte	0x03, 0x5f
        /*00b6*/ 	.short	0x0101


	//----- nvinfo : EIATTR_VRC_CTA_INIT_COUNT
	.align		4
        /*00b8*/ 	.byte	0x02, 0x4a
	.zero		1
	.zero		1


	//----- nvinfo : EIATTR_EXIT_INSTR_OFFSETS
	.align		4
        /*00bc*/ 	.byte	0x04, 0x1c
        /*00be*/ 	.short	(.L_287 - .L_286)


	//   ....[0]....
.L_286:
        /*00c0*/ 	.word	0x00000e50


	//   ....[1]....
        /*00c4*/ 	.word	0x00000ee0


	//----- nvinfo : EIATTR_CBANK_PARAM_SIZE
	.align		4
.L_287:
        /*00c8*/ 	.byte	0x03, 0x19
        /*00ca*/ 	.short	0x0038


	//----- nvinfo : EIATTR_PARAM_CBANK
	.align		4
        /*00cc*/ 	.byte	0x04, 0x0a
        /*00ce*/ 	.short	(.L_289 - .L_288)
	.align		4
.L_288:
        /*00d0*/ 	.word	index@(.nv.constant0._Z20matrixMultiplySharedPKfS0_PfS1_iiiiii)
        /*00d4*/ 	.short	0x0380
        /*00d6*/ 	.short	0x0038


	//----- nvinfo : EIATTR_SW_WAR
	.align		4
.L_289:
        /*00d8*/ 	.byte	0x04, 0x36
        /*00da*/ 	.short	(.L_291 - .L_290)
.L_290:
        /*00dc*/ 	.word	0x00000008
.L_291:


//--------------------- .nv.info._Z28similarityMatrixAndTransposePKfS0_iiiPfS1_ --------------------------
	.section	.nv.info._Z28similarityMatrixAndTransposePKfS0_iiiPfS1_,"",@"SHT_CUDA_INFO"
	.sectionflags	@""
	.align	4


	//----- nvinfo : EIATTR_CUDA_API_VERSION
	.align		4
        /*0000*/ 	.byte	0x04, 0x37
        /*0002*/ 	.short	(.L_293 - .L_292)
.L_292:
        /*0004*/ 	.word	0x00000082


	//----- nvinfo : EIATTR_KPARAM_INFO
	.align		4
.L_293:
        /*0008*/ 	.byte	0x04, 0x17
        /*000a*/ 	.short	(.L_295 - .L_294)
.L_294:
        /*000c*/ 	.word	0x00000000
        /*0010*/ 	.short	0x0006
        /*0012*/ 	.short	0x0028
        /*0014*/ 	.byte	0x00, 0xf5, 0x21, 0x00


	//----- nvinfo : EIATTR_KPARAM_INFO
	.align		4
.L_295:
        /*0018*/ 	.byte	0x04, 0x17
        /*001a*/ 	.short	(.L_297 - .L_296)
.L_296:
        /*001c*/ 	.word	0x00000000
        /*0020*/ 	.short	0x0005
        /*0022*/ 	.short	0x0020
        /*0024*/ 	.byte	0x00, 0xf5, 0x21, 0x00


	//----- nvinfo : EIATTR_KPARAM_INFO
	.align		4
.L_297:
        /*0028*/ 	.byte	0x04, 0x17
        /*002a*/ 	.short	(.L_299 - .L_298)
.L_298:
        /*002c*/ 	.word	0x00000000
        /*0030*/ 	.short	0x0004
        /*0032*/ 	.short	0x0018
        /*0034*/ 	.byte	0x00, 0xf0, 0x11, 0x00


	//----- nvinfo : EIATTR_KPARAM_INFO
	.align		4
.L_299:
        /*0038*/ 	.byte	0x04, 0x17
        /*003a*/ 	.short	(.L_301 - .L_300)
.L_300:
        /*003c*/ 	.word	0x00000000
        /*0040*/ 	.short	0x0003
        /*0042*/ 	.short	0x0014
        /*0044*/ 	.byte	0x00, 0xf0, 0x11, 0x00


	//----- nvinfo : EIATTR_KPARAM_INFO
	.align		4
.L_301:
        /*0048*/ 	.byte	0x04, 0x17
        /*004a*/ 	.short	(.L_303 - .L_302)
.L_302:
        /*004c*/ 	.word	0x00000000
        /*0050*/ 	.short	0x0002
        /*0052*/ 	.short	0x0010
        /*0054*/ 	.byte	0x00, 0xf0, 0x11, 0x00


	//----- nvinfo : EIATTR_KPARAM_INFO
	.align		4
.L_303:
        /*0058*/ 	.byte	0x04, 0x17
        /*005a*/ 	.short	(.L_305 - .L_304)
.L_304:
        /*005c*/ 	.word	0x00000000
        /*0060*/ 	.short	0x0001
        /*0062*/ 	.short	0x0008
        /*0064*/ 	.byte	0x00, 0xf5, 0x21, 0x00


	//----- nvinfo : EIATTR_KPARAM_INFO
	.align		4
.L_305:
        /*0068*/ 	.byte	0x04, 0x17
        /*006a*/ 	.short	(.L_307 - .L_306)
.L_306:
        /*006c*/ 	.word	0x00000000
        /*0070*/ 	.short	0x0000
        /*0072*/ 	.short	0x0000
        /*0074*/ 	.byte	0x00, 0xf5, 0x21, 0x00


	//----- nvinfo : EIATTR_SPARSE_MMA_MASK
	.align		4
.L_307:
        /*0078*/ 	.byte	0x03, 0x50
        /*007a*/ 	.short	0x0000


	//----- nvinfo : EIATTR_MAXREG_COUNT
	.align		4
        /*007c*/ 	.byte	0x03, 0x1b
        /*007e*/ 	.short	0x00ff


	//----- nvinfo : EIATTR_MERCURY_ISA_VERSION
	.align		4
        /*0080*/ 	.byte	0x03, 0x5f
        /*0082*/ 	.short	0x0101


	//----- nvinfo : EIATTR_VRC_CTA_INIT_COUNT
	.align		4
        /*0084*/ 	.byte	0x02, 0x4a
	.zero		1
	.zero		1


	//----- nvinfo : EIATTR_EXIT_INSTR_OFFSETS
	.align		4
        /*0088*/ 	.byte	0x04, 0x1c
        /*008a*/ 	.short	(.L_309 - .L_308)


	//   ....[0]....
.L_308:
        /*008c*/ 	.word	0x000000c0


	//   ....[1]....
        /*0090*/ 	.word	0x00000c00


	//----- nvinfo : EIATTR_CBANK_PARAM_SIZE
	.align		4
.L_309:
        /*0094*/ 	.byte	0x03, 0x19
        /*0096*/ 	.short	0x0030


	//----- nvinfo : EIATTR_PARAM_CBANK
	.align		4
        /*0098*/ 	.byte	0x04, 0x0a
        /*009a*/ 	.short	(.L_311 - .L_310)
	.align		4
.L_310:
        /*009c*/ 	.word	index@(.nv.constant0._Z28similarityMatrixAndTransposePKfS0_iiiPfS1_)
        /*00a0*/ 	.short	0x0380
        /*00a2*/ 	.short	0x0030


	//----- nvinfo : EIATTR_SW_WAR
	.align		4
.L_311:
        /*00a4*/ 	.byte	0x04, 0x36
        /*00a6*/ 	.short	(.L_313 - .L_312)
.L_312:
        /*00a8*/ 	.word	0x00000008
.L_313:


//--------------------- .nv.callgraph             --------------------------
	.section	.nv.callgraph,"",@"SHT_CUDA_CALLGRAPH"
	.align	4
	.sectionentsize	8
	.align		4
        /*0000*/ 	.word	0x00000000
	.align		4
        /*0004*/ 	.word	0xffffffff
	.align		4
        /*0008*/ 	.word	0x00000000
	.align		4
        /*000c*/ 	.word	0xfffffffe
	.align		4
        /*0010*/ 	.word	0x00000000
	.align		4
        /*0014*/ 	.word	0xfffffffd
	.align		4
        /*0018*/ 	.word	0x00000000
	.align		4
        /*001c*/ 	.word	0xfffffffc


//--------------------- .text._Z13mutualCheckV3PiPKii --------------------------
	.section	.text._Z13mutualCheckV3PiPKii,"ax",@progbits
	.align	128
        .global         _Z13mutualCheckV3PiPKii
        .type           _Z13mutualCheckV3PiPKii,@function
        .size           _Z13mutualCheckV3PiPKii,(.L_x_63 - _Z13mutualCheckV3PiPKii)
        .other          _Z13mutualCheckV3PiPKii,@"STO_CUDA_ENTRY STV_DEFAULT"
_Z13mutualCheckV3PiPKii:
.text._Z13mutualCheckV3PiPKii:
[----:B------:R-:W-:Y:S01]  /*0000*/  LDC R1, c[0x0][0x37c] ;  /* 0x0000df00ff017b82 */ /* 0x000fe20000000800 */
[----:B------:R-:W0:Y:S07]  /*0010*/  S2R R7, SR_TID.X ;  /* 0x0000000000077919 */ /* 0x000e2e0000002100 */
[----:B------:R-:W0:Y:S01]  /*0020*/  S2UR UR4, SR_CTAID.X ;  /* 0x00000000000479c3 */ /* 0x000e220000002500 */
[----:B------:R-:W1:Y:S07]  /*0030*/  LDCU UR5, c[0x0][0x390] ;  /* 0x00007200ff0577ac */ /* 0x000e6e0008000800 */
[----:B------:R-:W0:Y:S02]  /*0040*/  LDC R0, c[0x0][0x360] ;  /* 0x0000d800ff007b82 */ /* 0x000e240000000800 */
[----:B0-----:R-:W-:-:S05]  /*0050*/  IMAD R7, R0, UR4, R7 ;  /* 0x0000000400077c24 */ /* 0x001fca000f8e0207 */
[----:B-1----:R-:W-:-:S13]  /*0060*/  ISETP.GE.AND P0, PT, R7, UR5, PT ;  /* 0x0000000507007c0c */ /* 0x002fda000bf06270 */
[----:B------:R-:W-:Y:S05]  /*0070*/  @P0 EXIT ;  /* 0x000000000000094d */ /* 0x000fea0003800000 */
[----:B------:R-:W0:Y:S01]  /*0080*/  LDC.64 R2, c[0x0][0x380] ;  /* 0x0000e000ff027b82 */ /* 0x000e220000000a00 */
[----:B------:R-:W1:Y:S01]  /*0090*/  LDCU.64 UR4, c[0x0][0x358] ;  /* 0x00006b00ff0477ac */ /* 0x000e620008000a00 */
[----:B0-----:R-:W-:-:S05]  /*00a0*/  IMAD.WIDE R2, R7, 0x4, R2 ;  /* 0x0000000407027825 */ /* 0x001fca00078e0202 */
[----:B-1----:R-:W2:Y:S01]  /*00b0*/  LDG.E R9, desc[UR4][R2.64] ;  /* 0x0000000402097981 */ /* 0x002ea2000c1e1900 */
[----:B------:R-:W-:Y:S01]  /*00c0*/  BSSY.RECONVERGENT B0, `(.L_x_0) ;  /* 0x0000009000007945 */ /* 0x000fe20003800200 */
[----:B------:R-:W-:Y:S02]  /*00d0*/  MOV R11, 0xffffffff ;  /* 0xffffffff000b7802 */ /* 0x000fe40000000f00 */
[----:B--2---:R-:W-:-:S13]  /*00e0*/  ISETP.NE.AND P0, PT, R9, -0x1, PT ;  /* 0xffffffff0900780c */ /* 0x004fda0003f05270 */
[----:B------:R-:W-:Y:S05]  /*00f0*/  @!P0 BRA `(.L_x_1) ;  /* 0x0000000000148947 */ /* 0x000fea0003800000 */
[----:B------:R-:W0:Y:S02]  /*0100*/  LDC.64 R4, c[0x0][0x388] ;  /* 0x0000e200ff047b82 */ /* 0x000e240000000a00 */
[----:B0-----:R-:W-:-:S06]  /*0110*/  IMAD.WIDE R4, R9, 0x4, R4 ;  /* 0x0000000409047825 */ /* 0x001fcc00078e0204 */
[----:B------:R-:W2:Y:S02]  /*0120*/  LDG.E R4, desc[UR4][R4.64] ;  /* 0x0000000404047981 */ /* 0x000ea4000c1e1900 */
[----:B--2---:R-:W-:-:S04]  /*0130*/  ISETP.NE.AND P0, PT, R4, R7, PT ;  /* 0x000000070400720c */ /* 0x004fc80003f05270 */
[----:B------:R-:W-:-:S09]  /*0140*/  SEL R11, R9, 0xffffffff, !P0 ;  /* 0xffffffff090b7807 */ /* 0x000fd20004000000 */
.L_x_1:
[----:B------:R-:W-:Y:S05]  /*0150*/  BSYNC.RECONVERGENT B0 ;  /* 0x0000000000007941 */ /* 0x000fea0003800200 */
.L_x_0:
[----:B------:R-:W-:Y:S01]  /*0160*/  STG.E desc[UR4][R2.64], R11 ;  /* 0x0000000b02007986 */ /* 0x000fe2000c101904 */
[----:B------:R-:W-:Y:S05]  /*0170*/  EXIT ;  /* 0x000000000000794d */ /* 0x000fea0003800000 */
.L_x_2:
[----:B------:R-:W-:-:S00]  /*0180*/  BRA `(.L_x_2) ;  /* 0xfffffffc00fc7947 */ /* 0x000fc0000383ffff */
[----:B------:R-:W-:-:S00]  /*0190*/  NOP ;  /* 0x0000000000007918 */ /* 0x000fc00000000000 */
        /* <DEDUP_REMOVED lines=14> */
.L_x_63:


//--------------------- .text._Z13mutualCheckV2PiPKii --------------------------
	.section	.text._Z13mutualCheckV2PiPKii,"ax",@progbits
	.align	128
        .global         _Z13mutualCheckV2PiPKii
        .type           _Z13mutualCheckV2PiPKii,@function
        .size           _Z13mutualCheckV2PiPKii,(.L_x_64 - _Z13mutualCheckV2PiPKii)
        .other          _Z13mutualCheckV2PiPKii,@"STO_CUDA_ENTRY STV_DEFAULT"
_Z13mutualCheckV2PiPKii:
.text._Z13mutualCheckV2PiPKii:
        /* <DEDUP_REMOVED lines=18> */
[----:B------:R0:W5:Y:S02]  /*0120*/  LDG.E R4, desc[UR4][R4.64] ;  /* 0x0000000404047981 */ /* 0x000164000c1e1900 */
.L_x_4:
[----:B------:R-:W-:Y:S05]  /*0130*/  BSYNC.RECONVERGENT B0 ;  /* 0x0000000000007941 */ /* 0x000fea0003800200 */
.L_x_3:
[----:B-----5:R-:W-:-:S04]  /*0140*/  ISETP.NE.AND P0, PT, R4, R7, PT ;  /* 0x000000070400720c */ /* 0x020fc80003f05270 */
[----:B------:R-:W-:-:S05]  /*0150*/  SEL R9, R9, 0xffffffff, !P0 ;  /* 0xffffffff09097807 */ /* 0x000fca0004000000 */
[----:B------:R-:W-:Y:S01]  /*0160*/  STG.E desc[UR4][R2.64], R9 ;  /* 0x0000000902007986 */ /* 0x000fe2000c101904 */
[----:B------:R-:W-:Y:S05]  /*0170*/  EXIT ;  /* 0x000000000000794d */ /* 0x000fea0003800000 */
.L_x_5:
        /* <DEDUP_REMOVED lines=16> */
.L_x_64:


//--------------------- .text._Z11mutualCheckPKiS0_Pii --------------------------
	.section	.text._Z11mutualCheckPKiS0_Pii,"ax",@progbits
	.align	128
        .global         _Z11mutualCheckPKiS0_Pii
        .type           _Z11mutualCheckPKiS0_Pii,@function
        .size           _Z11mutualCheckPKiS0_Pii,(.L_x_65 - _Z11mutualCheckPKiS0_Pii)
        .other          _Z11mutualCheckPKiS0_Pii,@"STO_CUDA_ENTRY STV_DEFAULT"
_Z11mutualCheckPKiS0_Pii:
.text._Z11mutualCheckPKiS0_Pii:
        /* <DEDUP_REMOVED lines=9> */
[----:B------:R-:W1:Y:S07]  /*0090*/  LDCU.64 UR4, c[0x0][0x358] ;  /* 0x00006b00ff0477ac */ /* 0x000e6e0008000a00 */
[----:B------:R-:W2:Y:S01]  /*00a0*/  LDC.64 R4, c[0x0][0x390] ;  /* 0x0000e400ff047b82 */ /* 0x000ea20000000a00 */
[----:B0-----:R-:W-:-:S05]  /*00b0*/  IMAD.WIDE R2, R7, 0x4, R2 ;  /* 0x0000000407027825 */ /* 0x001fca00078e0202 */
[----:B-1----:R-:W3:Y:S01]  /*00c0*/  LDG.E R9, desc[UR4][R2.64] ;  /* 0x0000000402097981 */ /* 0x002ee2000c1e1900 */
[----:B------:R-:W-:Y:S01]  /*00d0*/  BSSY.RECONVERGENT B0, `(.L_x_6) ;  /* 0x0000007000007945 */ /* 0x000fe20003800200 */
[----:B------:R-:W-:Y:S02]  /*00e0*/  MOV R0, 0xffffffff ;  /* 0xffffffff00007802 */ /* 0x000fe40000000f00 */
[----:B---3--:R-:W-:-:S13]  /*00f0*/  ISETP.NE.AND P0, PT, R9, -0x1, PT ;  /* 0xffffffff0900780c */ /* 0x008fda0003f05270 */
[----:B--2---:R-:W-:Y:S05]  /*0100*/  @!P0 BRA `(.L_x_7) ;  /* 0x00000000000c8947 */ /* 0x004fea0003800000 */
[----:B------:R-:W0:Y:S02]  /*0110*/  LDC.64 R2, c[0x0][0x388] ;  /* 0x0000e200ff027b82 */ /* 0x000e240000000a00 */
[----:B0-----:R-:W-:-:S05]  /*0120*/  IMAD.WIDE R2, R9, 0x4, R2 ;  /* 0x0000000409027825 */ /* 0x001fca00078e0202 */
[----:B------:R0:W5:Y:S02]  /*0130*/  LDG.E R0, desc[UR4][R2.64] ;  /* 0x0000000402007981 */ /* 0x000164000c1e1900 */
.L_x_7:
[----:B------:R-:W-:Y:S05]  /*0140*/  BSYNC.RECONVERGENT B0 ;  /* 0x0000000000007941 */ /* 0x000fea0003800200 */
.L_x_6:
[----:B-----5:R-:W-:Y:S01]  /*0150*/  ISETP.NE.AND P0, PT, R0, R7, PT ;  /* 0x000000070000720c */ /* 0x020fe20003f05270 */
[----:B0-----:R-:W-:-:S03]  /*0160*/  IMAD.WIDE R2, R7, 0x4, R4 ;  /* 0x0000000407027825 */ /* 0x001fc600078e0204 */
[----:B------:R-:W-:-:S05]  /*0170*/  SEL R9, R9, 0xffffffff, !P0 ;  /* 0xffffffff09097807 */ /* 0x000fca0004000000 */
[----:B------:R-:W-:Y:S01]  /*0180*/  STG.E desc[UR4][R2.64], R9 ;  /* 0x0000000902007986 */ /* 0x000fe2000c101904 */
[----:B------:R-:W-:Y:S05]  /*0190*/  EXIT ;  /* 0x000000000000794d */ /* 0x000fea0003800000 */
.L_x_8:
        /* <DEDUP_REMOVED lines=14> */
.L_x_65:


//--------------------- .text._Z20findNearestNeighborsPKfS0_PiPfiiff --------------------------
	.section	.text._Z20findNearestNeighborsPKfS0_PiPfiiff,"ax",@progbits
	.align	128
        .global         _Z20findNearestNeighborsPKfS0_PiPfiiff
        .type           _Z20findNearestNeighborsPKfS0_PiPfiiff,@function
        .size           _Z20findNearestNeighborsPKfS0_PiPfiiff,(.L_x_66 - _Z20findNearestNeighborsPKfS0_PiPfiiff)
        .other          _Z20findNearestNeighborsPKfS0_PiPfiiff,@"STO_CUDA_ENTRY STV_DEFAULT"
_Z20findNearestNeighborsPKfS0_PiPfiiff:
.text._Z20findNearestNeighborsPKfS0_PiPfiiff:
        /* <DEDUP_REMOVED lines=8> */
[----:B------:R-:W0:Y:S01]  /*0080*/  LDCU UR4, c[0x0][0x3a4] ;  /* 0x00007480ff0477ac */ /* 0x000e220008000800 */
[----:B------:R-:W-:Y:S01]  /*0090*/  HFMA2 R7, -RZ, RZ, -7.76171875, 32 ;  /* 0xc7c35000ff077431 */ /* 0x000fe200000001ff */
[----:B------:R-:W-:Y:S01]  /*00a0*/  MOV R6, 0xffffffff ;  /* 0xffffffff00067802 */ /* 0x000fe20000000f00 */
[----:B------:R-:W1:Y:S01]  /*00b0*/  LDCU.64 UR10, c[0x0][0x358] ;  /* 0x00006b00ff0a77ac */ /* 0x000e620008000a00 */
[----:B0-----:R-:W-:-:S09]  /*00c0*/  UISETP.GE.AND UP0, UPT, UR4, 0x1, UPT ;  /* 0x000000010400788c */ /* 0x001fd2000bf06270 */
[----:B-1----:R-:W-:Y:S05]  /*00d0*/  BRA.U !UP0, `(.L_x_9) ;  /* 0x0000000508547547 */ /* 0x002fea000b800000 */
[----:B------:R-:W-:Y:S02]  /*00e0*/  MOV R7, 0xc7c35000 ;  /* 0xc7c3500000077802 */ /* 0x000fe40000000f00 */
[----:B------:R-:W-:Y:S02]  /*00f0*/  MOV R6, 0xffffffff ;  /* 0xffffffff00067802 */ /* 0x000fe40000000f00 */
[----:B------:R-:W-:-:S07]  /*0100*/  MOV R9, RZ ;  /* 0x000000ff00097202 */ /* 0x000fce0000000f00 */
.L_x_11:
[----:B------:R-:W-:Y:S01]  /*0110*/  HFMA2 R8, -RZ, RZ, 0, 0 ;  /* 0x00000000ff087431 */ /* 0x000fe200000001ff */
[----:B------:R-:W-:-:S07]  /*0120*/  MOV R16, RZ ;  /* 0x000000ff00107202 */ /* 0x000fce0000000f00 */
.L_x_10:
[----:B------:R-:W0:Y:S01]  /*0130*/  LDC.64 R4, c[0x0][0x380] ;  /* 0x0000e000ff047b82 */ /* 0x000e220000000a00 */
[-C--:B------:R-:W-:Y:S02]  /*0140*/  LEA R11, R0, R8.reuse, 0x7 ;  /* 0x00000008000b7211 */ /* 0x080fe400078e38ff */
[----:B------:R-:W-:-:S05]  /*0150*/  LEA R13, R9, R8, 0x7 ;  /* 0x00000008090d7211 */ /* 0x000fca00078e38ff */
[----:B------:R-:W1:Y:S01]  /*0160*/  LDC.64 R2, c[0x0][0x388] ;  /* 0x0000e200ff027b82 */ /* 0x000e620000000a00 */
[----:B0-----:R-:W-:-:S05]  /*0170*/  IMAD.WIDE R4, R11, 0x4, R4 ;  /* 0x000000040b047825 */ /* 0x001fca00078e0204 */
[----:B------:R-:W2:Y:S01]  /*0180*/  LDG.E R14, desc[UR10][R4.64] ;  /* 0x0000000a040e7981 */ /* 0x000ea2000c1e1900 */
[----:B-1----:R-:W-:-:S03]  /*0190*/  IMAD.WIDE.U32 R2, R13, 0x4, R2 ;  /* 0x000000040d027825 */ /* 0x002fc600078e0002 */
[----:B------:R-:W3:Y:S04]  /*01a0*/  LDG.E R25, desc[UR10][R4.64+0x4] ;  /* 0x0000040a04197981 */ /* 0x000ee8000c1e1900 */
[----:B------:R-:W2:Y:S04]  /*01b0*/  LDG.E R15, desc[UR10][R2.64] ;  /* 0x0000000a020f7981 */ /* 0x000ea8000c1e1900 */
[----:B------:R-:W3:Y:S04]  /*01c0*/  LDG.E R26, desc[UR10][R2.64+0x4] ;  /* 0x0000040a021a7981 */ /* 0x000ee8000c1e1900 */
[----:B------:R-:W4:Y:S04]  /*01d0*/  LDG.E R18, desc[UR10][R4.64+0x8] ;  /* 0x0000080a04127981 */ /* 0x000f28000c1e1900 */
[----:B------:R-:W4:Y:S04]  /*01e0*/  LDG.E R19, desc[UR10][R2.64+0x8] ;  /* 0x0000080a02137981 */ /* 0x000f28000c1e1900 */
[----:B------:R-:W5:Y:S04]  /*01f0*/  LDG.E R21, desc[UR10][R4.64+0xc] ;  /* 0x00000c0a04157981 */ /* 0x000f68000c1e1900 */
[----:B------:R-:W5:Y:S04]  /*0200*/  LDG.E R20, desc[UR10][R2.64+0xc] ;  /* 0x00000c0a02147981 */ /* 0x000f68000c1e1900 */
[----:B------:R-:W5:Y:S04]  /*0210*/  LDG.E R22, desc[UR10][R4.64+0x10] ;  /* 0x0000100a04167981 */ /* 0x000f68000c1e1900 */
[----:B------:R-:W5:Y:S04]  /*0220*/  LDG.E R23, desc[UR10][R2.64+0x10] ;  /* 0x0000100a02177981 */ /* 0x000f68000c1e1900 */
[----:B------:R-:W5:Y:S04]  /*0230*/  LDG.E R10, desc[UR10][R4.64+0x14] ;  /* 0x0000140a040a7981 */ /* 0x000f68000c1e1900 */
[----:B------:R-:W5:Y:S04]  /*0240*/  LDG.E R11, desc[UR10][R2.64+0x14] ;  /* 0x0000140a020b7981 */ /* 0x000f68000c1e1900 */
[----:B------:R-:W5:Y:S04]  /*0250*/  LDG.E R12, desc[UR10][R4.64+0x18] ;  /* 0x0000180a040c7981 */ /* 0x000f68000c1e1900 */
[----:B------:R-:W5:Y:S04]  /*0260*/  LDG.E R13, desc[UR10][R2.64+0x18] ;  /* 0x0000180a020d7981 */ /* 0x000f68000c1e1900 */
[----:B------:R-:W5:Y:S01]  /*0270*/  LDG.E R27, desc[UR10][R2.64+0x3c] ;  /* 0x00003c0a021b7981 */ /* 0x000f62000c1e1900 */
[----:B--2---:R-:W-:-:S03]  /*0280*/  FMUL R17, R14, R15 ;  /* 0x0000000f0e117220 */ /* 0x004fc60000400000 */
[----:B------:R-:W2:Y:S01]  /*0290*/  LDG.E R14, desc[UR10][R4.64+0x1c] ;  /* 0x00001c0a040e7981 */ /* 0x000ea2000c1e1900 */
[----:B------:R-:W-:Y:S01]  /*02a0*/  FFMA R24, R17, R17, R16 ;  /* 0x0000001111187223 */ /* 0x000fe20000000010 */
[----:B---3--:R-:W-:Y:S02]  /*02b0*/  FMUL R25, R25, R26 ;  /* 0x0000001a19197220 */ /* 0x008fe40000400000 */
[----:B------:R-:W2:Y:S02]  /*02c0*/  LDG.E R15, desc[UR10][R2.64+0x1c] ;  /* 0x00001c0a020f7981 */ /* 0x000ea4000c1e1900 */
[----:B------:R-:W-:Y:S02]  /*02d0*/  FFMA R24, R25, R25, R24 ;  /* 0x0000001919187223 */ /* 0x000fe40000000018 */
[----:B------:R-:W3:Y:S01]  /*02e0*/  LDG.E R16, desc[UR10][R4.64+0x20] ;  /* 0x0000200a04107981 */ /* 0x000ee2000c1e1900 */
[----:B----4-:R-:W-:-:S03]  /*02f0*/  FMUL R25, R18, R19 ;  /* 0x0000001312197220 */ /* 0x010fc60000400000 */
[----:B------:R-:W3:Y:S01]  /*0300*/  LDG.E R17, desc[UR10][R2.64+0x20] ;  /* 0x0000200a02117981 */ /* 0x000ee2000c1e1900 */
[----:B------:R-:W-:-:S03]  /*0310*/  FFMA R24, R25, R25, R24 ;  /* 0x0000001919187223 */ /* 0x000fc60000000018 */
[----:B------:R-:W4:Y:S01]  /*0320*/  LDG.E R19, desc[UR10][R4.64+0x24] ;  /* 0x0000240a04137981 */ /* 0x000f22000c1e1900 */
[----:B-----5:R-:W-:-:S03]  /*0330*/  FMUL R25, R21, R20 ;  /* 0x0000001415197220 */ /* 0x020fc60000400000 */
[----:B------:R-:W4:Y:S01]  /*0340*/  LDG.E R18, desc[UR10][R2.64+0x24] ;  /* 0x0000240a02127981 */ /* 0x000f22000c1e1900 */
[----:B------:R-:W-:-:S03]  /*0350*/  FFMA R24, R25, R25, R24 ;  /* 0x0000001919187223 */ /* 0x000fc60000000018 */
[----:B------:R-:W5:Y:S01]  /*0360*/  LDG.E R21, desc[UR10][R4.64+0x28] ;  /* 0x0000280a04157981 */ /* 0x000f62000c1e1900 */
[----:B------:R-:W-:-:S03]  /*0370*/  FMUL R25, R22, R23 ;  /* 0x0000001716197220 */ /* 0x000fc60000400000 */
[----:B------:R-:W5:Y:S01]  /*0380*/  LDG.E R20, desc[UR10][R2.64+0x28] ;  /* 0x0000280a02147981 */ /* 0x000f62000c1e1900 */
[----:B------:R-:W-:-:S03]  /*0390*/  FFMA R24, R25, R25, R24 ;  /* 0x0000001919187223 */ /* 0x000fc60000000018 */
[----:B------:R-:W5:Y:S01]  /*03a0*/  LDG.E R23, desc[UR10][R4.64+0x2c] ;  /* 0x00002c0a04177981 */ /* 0x000f62000c1e1900 */
[----:B------:R-:W-:-:S03]  /*03b0*/  FMUL R25, R10, R11 ;  /* 0x0000000b0a197220 */ /* 0x000fc60000400000 */
[----:B------:R-:W5:Y:S01]  /*03c0*/  LDG.E R22, desc[UR10][R2.64+0x2c] ;  /* 0x00002c0a02167981 */ /* 0x000f62000c1e1900 */
[----:B------:R-:W-:-:S03]  /*03d0*/  FFMA R24, R25, R25, R24 ;  /* 0x0000001919187223 */ /* 0x000fc60000000018 */
[----:B------:R-:W5:Y:S01]  /*03e0*/  LDG.E R10, desc[UR10][R4.64+0x30] ;  /* 0x0000300a040a7981 */ /* 0x000f62000c1e1900 */
[----:B------:R-:W-:-:S03]  /*03f0*/  FMUL R25, R12, R13 ;  /* 0x0000000d0c197220 */ /* 0x000fc60000400000 */
[----:B------:R-:W5:Y:S04]  /*0400*/  LDG.E R11, desc[UR10][R2.64+0x30] ;  /* 0x0000300a020b7981 */ /* 0x000f68000c1e1900 */
[----:B------:R-:W5:Y:S01]  /*0410*/  LDG.E R13, desc[UR10][R4.64+0x34] ;  /* 0x0000340a040d7981 */ /* 0x000f62000c1e1900 */
[----:B------:R-:W-:-:S03]  /*0420*/  FFMA R28, R25, R25, R24 ;  /* 0x00000019191c7223 */ /* 0x000fc60000000018 */
[----:B------:R-:W5:Y:S04]  /*0430*/  LDG.E R12, desc[UR10][R2.64+0x34] ;  /* 0x0000340a020c7981 */ /* 0x000f68000c1e1900 */
[----:B------:R-:W5:Y:S04]  /*0440*/  LDG.E R24, desc[UR10][R4.64+0x38] ;  /* 0x0000380a04187981 */ /* 0x000f68000c1e1900 */
[----:B------:R-:W5:Y:S04]  /*0450*/  LDG.E R25, desc[UR10][R2.64+0x38] ;  /* 0x0000380a02197981 */ /* 0x000f68000c1e1900 */
[----:B------:R-:W5:Y:S01]  /*0460*/  LDG.E R26, desc[UR10][R4.64+0x3c] ;  /* 0x00003c0a041a7981 */ /* 0x000f62000c1e1900 */
[----:B------:R-:W-:-:S04]  /*0470*/  IADD3 R8, PT, PT, R8, 0x10, RZ ;  /* 0x0000001008087810 */ /* 0x000fc80007ffe0ff */
[----:B------:R-:W-:Y:S01]  /*0480*/  ISETP.NE.AND P0, PT, R8, 0x80, PT ;  /* 0x000000800800780c */ /* 0x000fe20003f05270 */
[----:B--2---:R-:W-:-:S04]  /*0490*/  FMUL R15, R14, R15 ;  /* 0x0000000f0e0f7220 */ /* 0x004fc80000400000 */
[----:B------:R-:W-:Y:S01]  /*04a0*/  FFMA R28, R15, R15, R28 ;  /* 0x0000000f0f1c7223 */ /* 0x000fe2000000001c */
[----:B---3--:R-:W-:-:S04]  /*04b0*/  FMUL R17, R16, R17 ;  /* 0x0000001110117220 */ /* 0x008fc80000400000 */
[----:B------:R-:W-:Y:S01]  /*04c0*/  FFMA R28, R17, R17, R28 ;  /* 0x00000011111c7223 */ /* 0x000fe2000000001c */
[----:B----4-:R-:W-:-:S04]  /*04d0*/  FMUL R19, R19, R18 ;  /* 0x0000001213137220 */ /* 0x010fc80000400000 */
[----:B------:R-:W-:Y:S01]  /*04e0*/  FFMA R28, R19, R19, R28 ;  /* 0x00000013131c7223 */ /* 0x000fe2000000001c */
[----:B-----5:R-:W-:-:S04]  /*04f0*/  FMUL R21, R21, R20 ;  /* 0x0000001415157220 */ /* 0x020fc80000400000 */
[----:B------:R-:W-:Y:S01]  /*0500*/  FFMA R28, R21, R21, R28 ;  /* 0x00000015151c7223 */ /* 0x000fe2000000001c */
[----:B------:R-:W-:-:S04]  /*0510*/  FMUL R23, R23, R22 ;  /* 0x0000001617177220 */ /* 0x000fc80000400000 */
[----:B------:R-:W-:Y:S01]  /*0520*/  FFMA R28, R23, R23, R28 ;  /* 0x00000017171c7223 */ /* 0x000fe2000000001c */
[----:B------:R-:W-:-:S04]  /*0530*/  FMUL R11, R10, R11 ;  /* 0x0000000b0a0b7220 */ /* 0x000fc80000400000 */
[----:B------:R-:W-:Y:S01]  /*0540*/  FFMA R28, R11, R11, R28 ;  /* 0x0000000b0b1c7223 */ /* 0x000fe2000000001c */
[----:B------:R-:W-:-:S04]  /*0550*/  FMUL R13, R13, R12 ;  /* 0x0000000c0d0d7220 */ /* 0x000fc80000400000 */
[----:B------:R-:W-:Y:S01]  /*0560*/  FFMA R28, R13, R13, R28 ;  /* 0x0000000d0d1c7223 */ /* 0x000fe2000000001c */
[----:B------:R-:W-:Y:S01]  /*0570*/  FMUL R25, R24, R25 ;  /* 0x0000001918197220 */ /* 0x000fe20000400000 */
[----:B------:R-:W-:-:S03]  /*0580*/  FMUL R27, R26, R27 ;  /* 0x0000001b1a1b7220 */ /* 0x000fc60000400000 */
[----:B------:R-:W-:-:S04]  /*0590*/  FFMA R28, R25, R25, R28 ;  /* 0x00000019191c7223 */ /* 0x000fc8000000001c */
[----:B------:R-:W-:Y:S01]  /*05a0*/  FFMA R16, R27, R27, R28 ;  /* 0x0000001b1b107223 */ /* 0x000fe2000000001c */
[----:B------:R-:W-:Y:S06]  /*05b0*/  @P0 BRA `(.L_x_10) ;  /* 0xfffffff800dc0947 */ /* 0x000fec000383ffff */
[----:B------:R-:W0:Y:S01]  /*05c0*/  LDCU UR4, c[0x0][0x3a4] ;  /* 0x00007480ff0477ac */ /* 0x000e220008000800 */
[----:B------:R-:W-:-:S04]  /*05d0*/  FSETP.GT.AND P0, PT, R16, R7, PT ;  /* 0x000000071000720b */ /* 0x000fc80003f04000 */
[C---:B------:R-:W-:Y:S02]  /*05e0*/  SEL R6, R9.reuse, R6, P0 ;  /* 0x0000000609067207 */ /* 0x040fe40000000000 */
[----:B------:R-:W-:Y:S02]  /*05f0*/  IADD3 R9, PT, PT, R9, 0x1, RZ ;  /* 0x0000000109097810 */ /* 0x000fe40007ffe0ff */
[----:B------:R-:W-:Y:S02]  /*0600*/  FSEL R7, R16, R7, P0 ;  /* 0x0000000710077208 */ /* 0x000fe40000000000 */
[----:B0-----:R-:W-:-:S13]  /*0610*/  ISETP.NE.AND P1, PT, R9, UR4, PT ;  /* 0x0000000409007c0c */ /* 0x001fda000bf25270 */
[----:B------:R-:W-:Y:S05]  /*0620*/  @P1 BRA `(.L_x_11) ;  /* 0xfffffff800b81947 */ /* 0x000fea000383ffff */
.L_x_9:
[----:B------:R-:W-:Y:S01]  /*0630*/  UISETP.GE.AND UP0, UPT, UR4, 0x1, UPT ;  /* 0x000000010400788c */ /* 0x000fe2000bf06270 */
[----:B------:R-:W-:-:S08]  /*0640*/  MOV R2, 0xc7c35000 ;  /* 0xc7c3500000027802 */ /* 0x000fd00000000f00 */
[----:B------:R-:W-:Y:S05]  /*0650*/  BRA.U !UP0, `(.L_x_12) ;  /* 0x00000005084c7547 */ /* 0x000fea000b800000 */
[----:B------:R-:W0:Y:S01]  /*0660*/  LDC.64 R4, c[0x0][0x380] ;  /* 0x0000e000ff047b82 */ /* 0x000e220000000a00 */
[----:B------:R-:W1:Y:S01]  /*0670*/  LDCU.64 UR8, c[0x0][0x388] ;  /* 0x00007100ff0877ac */ /* 0x000e620008000a00 */
[----:B------:R-:W-:Y:S02]  /*0680*/  SHF.L.U32 R3, R0, 0x7, RZ ;  /* 0x0000000700037819 */ /* 0x000fe400000006ff */
[----:B------:R-:W-:Y:S01]  /*0690*/  MOV R2, 0xc7c35000 ;  /* 0xc7c3500000027802 */ /* 0x000fe20000000f00 */
[----:B------:R-:W-:Y:S01]  /*06a0*/  UMOV UR4, URZ ;  /* 0x000000ff00047c82 */ /* 0x000fe20008000000 */
[----:B-1----:R-:W-:-:S04]  /*06b0*/  UIADD3 UR8, UP0, UPT, UR8, 0x10, URZ ;  /* 0x0000001008087890 */ /* 0x002fc8000ff1e0ff */
[----:B------:R-:W-:Y:S01]  /*06c0*/  UIADD3.X UR9, UPT, UPT, URZ, UR9, URZ, UP0, !UPT ;  /* 0x00000009ff097290 */ /* 0x000fe200087fe4ff */
[----:B0-----:R-:W-:-:S03]  /*06d0*/  IMAD.WIDE R4, R3, 0x4, R4 ;  /* 0x0000000403047825 */ /* 0x001fc600078e0204 */
[----:B------:R-:W-:-:S04]  /*06e0*/  IADD3 R10, P0, PT, R4, 0x10, RZ ;  /* 0x00000010040a7810 */ /* 0x000fc80007f1e0ff */
[----:B------:R-:W-:-:S09]  /*06f0*/  IADD3.X R11, PT, PT, RZ, R5, RZ, P0, !PT ;  /* 0x00000005ff0b7210 */ /* 0x000fd200007fe4ff */
.L_x_22:
[----:B------:R-:W-:Y:S01]  /*0700*/  USHF.L.U32 UR5, UR4, 0x7, URZ ;  /* 0x0000000704057899 */ /* 0x000fe200080006ff */
[----:B------:R-:W-:Y:S01]  /*0710*/  HFMA2 R13, -RZ, RZ, 0, 0 ;  /* 0x00000000ff0d7431 */ /* 0x000fe200000001ff */
[----:B------:R-:W-:Y:S01]  /*0720*/  UMOV UR6, UR8 ;  /* 0x0000000800067c82 */ /* 0x000fe20008000000 */
[----:B------:R-:W-:Y:S01]  /*0730*/  UMOV UR7, UR9 ;  /* 0x0000000900077c82 */ /* 0x000fe20008000000 */
[----:B------:R-:W-:Y:S01]  /*0740*/  ISETP.NE.AND P0, PT, R6, UR4, PT ;  /* 0x0000000406007c0c */ /* 0x000fe2000bf05270 */
[----:B------:R-:W-:Y:S01]  /*0750*/  UIMAD.WIDE.U32 UR6, UR5, 0x4, UR6 ;  /* 0x00000004050678a5 */ /* 0x000fe2000f8e0006 */
[----:B------:R-:W-:Y:S02]  /*0760*/  MOV R15, R10 ;  /* 0x0000000a000f7202 */ /* 0x000fe40000000f00 */
[----:B------:R-:W-:Y:S01]  /*0770*/  MOV R16, R11 ;  /* 0x0000000b00107202 */ /* 0x000fe20000000f00 */
[----:B------:R-:W-:Y:S01]  /*0780*/  UMOV UR5, URZ ;  /* 0x000000ff00057c82 */ /* 0x000fe20008000000 */
[----:B------:R-:W-:-:S02]  /*0790*/  MOV R12, R3 ;  /* 0x00000003000c7202 */ /* 0x000fc40000000f00 */
[----:B------:R-:W-:Y:S02]  /*07a0*/  MOV R9, UR7 ;  /* 0x0000000700097c02 */ /* 0x000fe40008000f00 */
[----:B------:R-:W-:Y:S02]  /*07b0*/  MOV R5, UR7 ;  /* 0x0000000700057c02 */ /* 0x000fe40008000f00 */
[----:B------:R-:W-:Y:S02]  /*07c0*/  MOV R4, UR6 ;  /* 0x0000000600047c02 */ /* 0x000fe40008000f00 */
[----:B------:R-:W-:Y:S02]  /*07d0*/  MOV R8, UR6 ;  /* 0x0000000600087c02 */ /* 0x000fe40008000f00 */
[----:B------:R-:W-:-:S07]  /*07e0*/  MOV R5, R9 ;  /* 0x0000000900057202 */ /* 0x000fce0000000f00 */
.L_x_21:
[----:B------:R-:W0:Y:S01]  /*07f0*/  @P0 LDC.64 R8, c[0x0][0x380] ;  /* 0x0000e000ff080b82 */ /* 0x000e220000000a00 */
[----:B------:R-:W2:Y:S01]  /*0800*/  @P0 LDG.E R14, desc[UR10][R4.64+-0x10] ;  /* 0xfffff00a040e0981 */ /* 0x000ea2000c1e1900 */
[----:B0-----:R-:W-:-:S06]  /*0810*/  @P0 IMAD.WIDE R8, R12, 0x4, R8 ;  /* 0x000000040c080825 */ /* 0x001fcc00078e0208 */
[----:B------:R0:W2:Y:S01]  /*0820*/  @P0 LDG.E R8, desc[UR10][R8.64] ;  /* 0x0000000a08080981 */ /* 0x0000a2000c1e1900 */
[----:B------:R-:W-:Y:S01]  /*0830*/  ISETP.NE.AND P1, PT, R6, UR4, PT ;  /* 0x0000000406007c0c */ /* 0x000fe2000bf25270 */
[----:B------:R-:W-:Y:S01]  /*0840*/  UIADD3 UR5, UPT, UPT, UR5, 0x8, URZ ;  /* 0x0000000805057890 */ /* 0x000fe2000fffe0ff */
[----:B------:R-:W-:Y:S03]  /*0850*/  BSSY.RECONVERGENT B0, `(.L_x_13) ;  /* 0x000000c000007945 */ /* 0x000fe60003800200 */
[----:B------:R-:W-:Y:S01]  /*0860*/  UISETP.NE.AND UP0, UPT, UR5, 0x80, UPT ;  /* 0x000000800500788c */ /* 0x000fe2000bf05270 */
[----:B0-----:R-:W-:Y:S01]  /*0870*/  MOV R9, R16 ;  /* 0x0000001000097202 */ /* 0x001fe20000000f00 */
[----:B--2---:R-:W-:Y:S01]  /*0880*/  @P0 FFMA R13, R8, R14, R13 ;  /* 0x0000000e080d0223 */ /* 0x004fe2000000000d */
[----:B------:R-:W-:-:S05]  /*0890*/  MOV R8, R15 ;  /* 0x0000000f00087202 */ /* 0x000fca0000000f00 */
[----:B------:R-:W-:Y:S05]  /*08a0*/  @!P1 BRA `(.L_x_14) ;  /* 0x0000000000189947 */ /* 0x000fea0003800000 */
[----:B------:R-:W2:Y:S04]  /*08b0*/  LDG.E R14, desc[UR10][R8.64+-0xc] ;  /* 0xfffff40a080e7981 */ /* 0x000ea8000c1e1900 */
[----:B------:R-:W2:Y:S04]  /*08c0*/  LDG.E R15, desc[UR10][R4.64+-0xc] ;  /* 0xfffff40a040f7981 */ /* 0x000ea8000c1e1900 */
[----:B------:R-:W3:Y:S04]  /*08d0*/  LDG.E R16, desc[UR10][R8.64+-0x8] ;  /* 0xfffff80a08107981 */ /* 0x000ee8000c1e1900 */
[----:B------:R-:W3:Y:S01]  /*08e0*/  LDG.E R17, desc[UR10][R4.64+-0x8] ;  /* 0xfffff80a04117981 */ /* 0x000ee2000c1e1900 */
[----:B--2---:R-:W-:-:S04]  /*08f0*/  FFMA R13, R14, R15, R13 ;  /* 0x0000000f0e0d7223 */ /* 0x004fc8000000000d */
[----:B---3--:R-:W-:-:S07]  /*0900*/  FFMA R13, R16, R17, R13 ;  /* 0x00000011100d7223 */ /* 0x008fce000000000d */
.L_x_14:
[----:B------:R-:W-:Y:S05]  /*0910*/  BSYNC.RECONVERGENT B0 ;  /* 0x0000000000007941 */ /* 0x000fea0003800200 */
.L_x_13:
[----:B------:R-:W-:Y:S04]  /*0920*/  BSSY.RECONVERGENT B0, `(.L_x_15) ;  /* 0x0000019000007945 */ /* 0x000fe80003800200 */
[----:B------:R-:W-:Y:S04]  /*0930*/  BSSY.RELIABLE B1, `(.L_x_16) ;  /* 0x0000014000017945 */ /* 0x000fe80003800100 */
[----:B------:R-:W-:Y:S05]  /*0940*/  @!P1 BRA `(.L_x_17) ;  /* 0x00000000001c9947 */ /* 0x000fea0003800000 */
[----:B------:R-:W2:Y:S04]  /*0950*/  LDG.E R14, desc[UR10][R8.64+-0x4] ;  /* 0xfffffc0a080e7981 */ /* 0x000ea8000c1e1900 */
[----:B------:R-:W2:Y:S02]  /*0960*/  LDG.E R15, desc[UR10][R4.64+-0x4] ;  /* 0xfffffc0a040f7981 */ /* 0x000ea4000c1e1900 */
[----:B--2---:R-:W-:Y:S01]  /*0970*/  FFMA R13, R14, R15, R13 ;  /* 0x0000000f0e0d7223 */ /* 0x004fe2000000000d */
[----:B------:R-:W-:Y:S06]  /*0980*/  @!P1 BRA `(.L_x_18) ;  /* 0x00000000001c9947 */ /* 0x000fec0003800000 */
[----:B------:R-:W2:Y:S04]  /*0990*/  LDG.E R14, desc[UR10][R8.64] ;  /* 0x0000000a080e7981 */ /* 0x000ea8000c1e1900 */
[----:B------:R-:W2:Y:S02]  /*09a0*/  LDG.E R15, desc[UR10][R4.64] ;  /* 0x0000000a040f7981 */ /* 0x000ea4000c1e1900 */
[----:B--2---:R-:W-:-:S07]  /*09b0*/  FFMA R13, R14, R15, R13 ;  /* 0x0000000f0e0d7223 */ /* 0x004fce000000000d */
.L_x_17:
[----:B------:R-:W-:Y:S05]  /*09c0*/  @!P1 BRA `(.L_x_19) ;  /* 0x0000000000209947 */ /* 0x000fea0003800000 */
[----:B------:R-:W2:Y:S04]  /*09d0*/  LDG.E R14, desc[UR10][R8.64+0x4] ;  /* 0x0000040a080e7981 */ /* 0x000ea8000c1e1900 */
[----:B------:R-:W2:Y:S02]  /*09e0*/  LDG.E R15, desc[UR10][R4.64+0x4] ;  /* 0x0000040a040f7981 */ /* 0x000ea4000c1e1900 */
[----:B--2---:R-:W-:-:S07]  /*09f0*/  FFMA R13, R14, R15, R13 ;  /* 0x0000000f0e0d7223 */ /* 0x004fce000000000d */
.L_x_18:
[----:B------:R-:W-:Y:S05]  /*0a00*/  @!P1 BREAK.RELIABLE B1 ;  /* 0x0000000000019942 */ /* 0x000fea0003800100 */
[----:B------:R-:W-:Y:S05]  /*0a10*/  @!P1 BRA `(.L_x_20) ;  /* 0x0000000000249947 */ /* 0x000fea0003800000 */
[----:B------:R-:W2:Y:S04]  /*0a20*/  LDG.E R14, desc[UR10][R8.64+0x8] ;  /* 0x0000080a080e7981 */ /* 0x000ea8000c1e1900 */
[----:B------:R-:W2:Y:S02]  /*0a30*/  LDG.E R15, desc[UR10][R4.64+0x8] ;  /* 0x0000080a040f7981 */ /* 0x000ea4000c1e1900 */
[----:B--2---:R-:W-:-:S07]  /*0a40*/  FFMA R13, R14, R15, R13 ;  /* 0x0000000f0e0d7223 */ /* 0x004fce000000000d */
.L_x_19:
[----:B------:R-:W-:Y:S05]  /*0a50*/  @!P1 BREAK.RELIABLE B1 ;  /* 0x0000000000019942 */ /* 0x000fea0003800100 */
[----:B------:R-:W-:Y:S05]  /*0a60*/  @!P1 BRA `(.L_x_20) ;  /* 0x0000000000109947 */ /* 0x000fea0003800000 */
[----:B------:R-:W-:Y:S05]  /*0a70*/  BSYNC.RELIABLE B1 ;  /* 0x0000000000017941 */ /* 0x000fea0003800100 */
.L_x_16:
[----:B------:R-:W2:Y:S04]  /*0a80*/  LDG.E R14, desc[UR10][R8.64+0xc] ;  /* 0x00000c0a080e7981 */ /* 0x000ea8000c1e1900 */
[----:B------:R-:W2:Y:S02]  /*0a90*/  LDG.E R15, desc[UR10][R4.64+0xc] ;  /* 0x00000c0a040f7981 */ /* 0x000ea4000c1e1900 */
[----:B--2---:R-:W-:-:S07]  /*0aa0*/  FFMA R13, R14, R15, R13 ;  /* 0x0000000f0e0d7223 */ /* 0x004fce000000000d */
.L_x_20:
[----:B------:R-:W-:Y:S05]  /*0ab0*/  BSYNC.RECONVERGENT B0 ;  /* 0x0000000000007941 */ /* 0x000fea0003800200 */
.L_x_15:
[----:B------:R-:W-:Y:S05]  /*0ac0*/  WARPSYNC.ALL ;  /* 0x0000000000007948 */ /* 0x000fea0003800000 */
[----:B------:R-:W-:Y:S02]  /*0ad0*/  IADD3 R4, P1, PT, R4, 0x20, RZ ;  /* 0x0000002004047810 */ /* 0x000fe40007f3e0ff */
[----:B------:R-:W-:Y:S02]  /*0ae0*/  IADD3 R15, P2, PT, R8, 0x20, RZ ;  /* 0x00000020080f7810 */ /* 0x000fe40007f5e0ff */
[----:B------:R-:W-:Y:S02]  /*0af0*/  IADD3 R12, PT, PT, R12, 0x8, RZ ;  /* 0x000000080c0c7810 */ /* 0x000fe40007ffe0ff */
[----:B------:R-:W-:-:S02]  /*0b00*/  IADD3.X R5, PT, PT, RZ, R5, RZ, P1, !PT ;  /* 0x00000005ff057210 */ /* 0x000fc40000ffe4ff */
[----:B------:R-:W-:Y:S01]  /*0b10*/  IADD3.X R16, PT, PT, RZ, R9, RZ, P2, !PT ;  /* 0x00000009ff107210 */ /* 0x000fe200017fe4ff */
[----:B------:R-:W-:Y:S06]  /*0b20*/  BRA.U UP0, `(.L_x_21) ;  /* 0xfffffffd00307547 */ /* 0x000fec000b83ffff */
[----:B------:R-:W0:Y:S01]  /*0b30*/  LDCU UR5, c[0x0][0x3a4] ;  /* 0x00007480ff0577ac */ /* 0x000e220008000800 */
[----:B------:R-:W-:Y:S01]  /*0b40*/  FSETP.GT.AND P0, PT, R13, R2, PT ;  /* 0x000000020d00720b */ /* 0x000fe20003f04000 */
[----:B------:R-:W-:-:S03]  /*0b50*/  UIADD3 UR4, UPT, UPT, UR4, 0x1, URZ ;  /* 0x0000000104047890 */ /* 0x000fc6000fffe0ff */
[----:B------:R-:W-:Y:S01]  /*0b60*/  FSEL R2, R13, R2, P0 ;  /* 0x000000020d027208 */ /* 0x000fe20000000000 */
[----:B0-----:R-:W-:-:S09]  /*0b70*/  UISETP.NE.AND UP0, UPT, UR4, UR5, UPT ;  /* 0x000000050400728c */ /* 0x001fd2000bf05270 */
[----:B------:R-:W-:Y:S05]  /*0b80*/  BRA.U UP0, `(.L_x_22) ;  /* 0xfffffff900dc7547 */ /* 0x000fea000b83ffff */
.L_x_12:
[----:B------:R-:W0:Y:S01]  /*0b90*/  LDCU UR5, c[0x0][0x3a8] ;  /* 0x00007500ff0577ac */ /* 0x000e220008000800 */
[----:B------:R-:W1:Y:S01]  /*0ba0*/  LDC.64 R4, c[0x0][0x390] ;  /* 0x0000e400ff047b82 */ /* 0x000e620000000a00 */
[----:B------:R-:W-:Y:S01]  /*0bb0*/  FADD R3, -R2, 1 ;  /* 0x3f80000002037421 */ /* 0x000fe20000000100 */
[C---:B------:R-:W-:Y:S01]  /*0bc0*/  FADD R2, -R7.reuse, 1 ;  /* 0x3f80000007027421 */ /* 0x040fe20000000100 */
[----:B------:R-:W-:Y:S02]  /*0bd0*/  FADD R7, R7, 1 ;  /* 0x3f80000007077421 */ /* 0x000fe40000000000 */
[----:B------:R-:W-:Y:S01]  /*0be0*/  FADD R3, R3, R3 ;  /* 0x0000000303037221 */ /* 0x000fe20000000000 */
[----:B------:R-:W-:Y:S01]  /*0bf0*/  FADD R2, R2, R2 ;  /* 0x0000000202027221 */ /* 0x000fe20000000000 */
[----:B------:R-:W-:Y:S01]  /*0c00*/  FMUL R10, R7, 0.5 ;  /* 0x3f000000070a7820 */ /* 0x000fe20000400000 */
[----:B------:R-:W2:Y:S01]  /*0c10*/  LDC.64 R8, c[0x0][0x398] ;  /* 0x0000e600ff087b82 */ /* 0x000ea20000000a00 */
[----:B0-----:R-:W-:-:S05]  /*0c20*/  FMUL R3, R3, UR5 ;  /* 0x0000000503037c20 */ /* 0x001fca0008400000 */
[----:B------:R-:W-:Y:S01]  /*0c30*/  FSETP.GTU.AND P0, PT, R2, R3, PT ;  /* 0x000000030200720b */ /* 0x000fe20003f0c000 */
[----:B-1----:R-:W-:-:S03]  /*0c40*/  IMAD.WIDE R2, R0, 0x4, R4 ;  /* 0x0000000400027825 */ /* 0x002fc600078e0204 */
[----:B------:R-:W-:-:S05]  /*0c50*/  SEL R7, R6, 0xffffffff, !P0 ;  /* 0xffffffff06077807 */ /* 0x000fca0004000000 */
[----:B------:R-:W-:Y:S01]  /*0c60*/  STG.E desc[UR10][R2.64], R7 ;  /* 0x0000000702007986 */ /* 0x000fe2000c10190a */
[----:B--2---:R-:W-:Y:S01]  /*0c70*/  IMAD.WIDE R4, R0, 0x4, R8 ;  /* 0x0000000400047825 */ /* 0x004fe200078e0208 */
[----:B------:R-:W-:-:S05]  /*0c80*/  FSEL R9, R10, RZ, !P0 ;  /* 0x000000ff0a097208 */ /* 0x000fca0004000000 */
[----:B------:R-:W-:Y:S01]  /*0c90*/  STG.E desc[UR10][R4.64], R9 ;  /* 0x0000000904007986 */ /* 0x000fe2000c10190a */
[----:B------:R-:W-:Y:S05]  /*0ca0*/  EXIT ;  /* 0x000000000000794d */ /* 0x000fea0003800000 */
.L_x_23:
        /* <DEDUP_REMOVED lines=13> */
.L_x_66:


//--------------------- .text._Z9find_nnV2PKfPiPfiif --------------------------
	.section	.text._Z9find_nnV2PKfPiPfiif,"ax",@progbits
	.align	128
        .global         _Z9find_nnV2PKfPiPfiif
        .type           _Z9find_nnV2PKfPiPfiif,@function
        .size           _Z9find_nnV2PKfPiPfiif,(.L_x_67 - _Z9find_nnV2PKfPiPfiif)
        .other          _Z9find_nnV2PKfPiPfiif,@"STO_CUDA_ENTRY STV_DEFAULT"
_Z9find_nnV2PKfPiPfiif:
.text._Z9find_nnV2PKfPiPfiif:
        /* <DEDUP_REMOVED lines=9> */
[----:B------:R-:W-:Y:S02]  /*0090*/  IMAD.MOV.U32 R7, RZ, RZ, -0x1 ;  /* 0xffffffffff077424 */ /* 0x000fe400078e00ff */
[----:B------:R-:W-:Y:S01]  /*00a0*/  IMAD.MOV.U32 R6, RZ, RZ, -0xeb60d36 ;  /* 0xf149f2caff067424 */ /* 0x000fe200078e00ff */
[----:B------:R-:W1:Y:S01]  /*00b0*/  LDCU.64 UR10, c[0x0][0x358] ;  /* 0x00006b00ff0a77ac */ /* 0x000e620008000a00 */
[----:B------:R-:W-:Y:S01]  /*00c0*/  IMAD.MOV.U32 R5, RZ, RZ, -0xeb60d36 ;  /* 0xf149f2caff057424 */ /* 0x000fe200078e00ff */
[----:B0-----:R-:W-:-:S09]  /*00d0*/  UISETP.GE.AND UP0, UPT, UR6, 0x1, UPT ;  /* 0x000000010600788c */ /* 0x001fd2000bf06270 */
[----:B-1----:R-:W-:Y:S05]  /*00e0*/  BRA.U !UP0, `(.L_x_24) ;  /* 0x0000000d08987547 */ /* 0x002fea000b800000 */
[----:B------:R-:W-:Y:S02]  /*00f0*/  UISETP.GE.U32.AND UP1, UPT, UR6, 0x10, UPT ;  /* 0x000000100600788c */ /* 0x000fe4000bf26070 */
[----:B------:R-:W-:Y:S01]  /*0100*/  IMAD R9, R0, UR6, RZ ;  /* 0x0000000600097c24 */ /* 0x000fe2000f8e02ff */
[----:B------:R-:W-:Y:S01]  /*0110*/  ULOP3.LUT UR7, UR6, 0xf, URZ, 0xc0, !UPT ;  /* 0x0000000f06077892 */ /* 0x000fe2000f8ec0ff */
[----:B------:R-:W-:Y:S02]  /*0120*/  IMAD.MOV.U32 R5, RZ, RZ, -0xeb60d36 ;  /* 0xf149f2caff057424 */ /* 0x000fe400078e00ff */
[----:B------:R-:W-:Y:S01]  /*0130*/  IMAD.MOV.U32 R7, RZ, RZ, -0x1 ;  /* 0xffffffffff077424 */ /* 0x000fe200078e00ff */
[----:B------:R-:W-:Y:S01]  /*0140*/  UISETP.NE.AND UP0, UPT, UR7, URZ, UPT ;  /* 0x000000ff0700728c */ /* 0x000fe2000bf05270 */
[----:B------:R-:W-:Y:S02]  /*0150*/  IMAD.MOV.U32 R4, RZ, RZ, RZ ;  /* 0x000000ffff047224 */ /* 0x000fe400078e00ff */
[----:B------:R-:W-:Y:S01]  /*0160*/  IMAD.MOV.U32 R6, RZ, RZ, -0xeb60d36 ;  /* 0xf149f2caff067424 */ /* 0x000fe200078e00ff */
[----:B------:R-:W-:Y:S07]  /*0170*/  BRA.U !UP1, `(.L_x_25) ;  /* 0x0000000509c47547 */ /* 0x000fee000b800000 */
[----:B------:R-:W0:Y:S01]  /*0180*/  LDCU.64 UR4, c[0x0][0x380] ;  /* 0x00007000ff0477ac */ /* 0x000e220008000a00 */
[----:B------:R-:W-:Y:S02]  /*0190*/  IMAD.MOV.U32 R5, RZ, RZ, -0xeb60d36 ;  /* 0xf149f2caff057424 */ /* 0x000fe400078e00ff */
[----:B------:R-:W-:Y:S01]  /*01a0*/  IMAD.MOV.U32 R7, RZ, RZ, -0x1 ;  /* 0xffffffffff077424 */ /* 0x000fe200078e00ff */
[----:B------:R-:W-:Y:S01]  /*01b0*/  ULOP3.LUT UR8, UR6, 0x7ffffff0, URZ, 0xc0, !UPT ;  /* 0x7ffffff006087892 */ /* 0x000fe2000f8ec0ff */
[----:B------:R-:W-:Y:S02]  /*01c0*/  IMAD.MOV.U32 R10, RZ, RZ, RZ ;  /* 0x000000ffff0a7224 */ /* 0x000fe400078e00ff */
[----:B------:R-:W-:-:S03]  /*01d0*/  IMAD.MOV.U32 R8, RZ, RZ, R9 ;  /* 0x000000ffff087224 */ /* 0x000fc600078e0009 */
[----:B------:R-:W-:Y:S01]  /*01e0*/  IMAD.U32 R4, RZ, RZ, UR8 ;  /* 0x00000008ff047e24 */ /* 0x000fe2000f8e00ff */
[----:B0-----:R-:W-:-:S04]  /*01f0*/  UIADD3 UR4, UP1, UPT, UR4, 0x20, URZ ;  /* 0x0000002004047890 */ /* 0x001fc8000ff3e0ff */
[----:B------:R-:W-:-:S12]  /*0200*/  UIADD3.X UR5, UPT, UPT, URZ, UR5, URZ, UP1, !UPT ;  /* 0x00000005ff057290 */ /* 0x000fd80008ffe4ff */
.L_x_26:
[----:B------:R-:W-:Y:S02]  /*0210*/  IMAD.U32 R2, RZ, RZ, UR4 ;  /* 0x00000004ff027e24 */ /* 0x000fe4000f8e00ff */
[----:B------:R-:W-:Y:S02]  /*0220*/  IMAD.U32 R3, RZ, RZ, UR5 ;  /* 0x00000005ff037e24 */ /* 0x000fe4000f8e00ff */
[----:B------:R-:W-:-:S05]  /*0230*/  IMAD.WIDE R2, R8, 0x4, R2 ;  /* 0x0000000408027825 */ /* 0x000fca00078e0202 */
[----:B------:R-:W2:Y:S04]  /*0240*/  LDG.E R26, desc[UR10][R2.64+-0x20] ;  /* 0xffffe00a021a7981 */ /* 0x000ea8000c1e1900 */
[----:B------:R-:W3:Y:S04]  /*0250*/  LDG.E R25, desc[UR10][R2.64+-0x1c] ;  /* 0xffffe40a02197981 */ /* 0x000ee8000c1e1900 */
        /* <DEDUP_REMOVED lines=13> */
[----:B------:R0:W5:Y:S01]  /*0330*/  LDG.E R24, desc[UR10][R2.64+0x1c] ;  /* 0x00001c0a02187981 */ /* 0x000162000c1e1900 */
[----:B------:R-:W-:-:S02]  /*0340*/  IMAD.MOV.U32 R27, RZ, RZ, R6 ;  /* 0x000000ffff1b7224 */ /* 0x000fc400078e0006 */
[----:B------:R-:W-:-:S03]  /*0350*/  VIADD R8, R8, 0x10 ;  /* 0x0000001008087836 */ /* 0x000fc60000000000 */
[C---:B--2---:R-:W-:Y:S02]  /*0360*/  FSETP.GT.AND P3, PT, R26.reuse, R27, PT ;  /* 0x0000001b1a00720b */ /* 0x044fe40003f64000 */
[C---:B------:R-:W-:Y:S02]  /*0370*/  FSETP.GT.AND P1, PT, R26.reuse, R5, PT ;  /* 0x000000051a00720b */ /* 0x040fe40003f24000 */
[----:B------:R-:W-:Y:S02]  /*0380*/  FSEL R6, R26, R27, P3 ;  /* 0x0000001b1a067208 */ /* 0x000fe40001800000 */
[----:B------:R-:W-:Y:S02]  /*0390*/  SEL R7, R10, R7, P3 ;  /* 0x000000070a077207 */ /* 0x000fe40001800000 */
[----:B---3--:R-:W-:-:S05]  /*03a0*/  FSETP.GT.AND P0, PT, R25, R6, PT ;  /* 0x000000061900720b */ /* 0x008fca0003f04000 */
[----:B------:R-:W-:Y:S02]  /*03b0*/  @!P3 FSEL R27, R26, R5, P1 ;  /* 0x000000051a1bb208 */ /* 0x000fe40000800000 */
[C---:B------:R-:W-:Y:S02]  /*03c0*/  FSEL R5, R25.reuse, R6, P0 ;  /* 0x0000000619057208 */ /* 0x040fe40000000000 */
[----:B------:R-:W-:Y:S02]  /*03d0*/  FSETP.GT.AND P4, PT, R25, R27, PT ;  /* 0x0000001b1900720b */ /* 0x000fe40003f84000 */
[----:B----4-:R-:W-:Y:S02]  /*03e0*/  FSETP.GT.AND P1, PT, R23, R5, PT ;  /* 0x000000051700720b */ /* 0x010fe40003f24000 */
[----:B------:R-:W-:Y:S01]  /*03f0*/  @!P0 FSEL R6, R25, R27, P4 ;  /* 0x0000001b19068208 */ /* 0x000fe20002000000 */
[----:B------:R-:W-:Y:S01]  /*0400*/  @P0 VIADD R7, R10, 0x1 ;  /* 0x000000010a070836 */ /* 0x000fe20000000000 */
[----:B------:R-:W-:-:S02]  /*0410*/  FSEL R26, R23, R5, P1 ;  /* 0x00000005171a7208 */ /* 0x000fc40000800000 */
[----:B------:R-:W-:Y:S02]  /*0420*/  FSETP.GT.AND P4, PT, R23, R6, PT ;  /* 0x000000061700720b */ /* 0x000fe40003f84000 */
[----:B-----5:R-:W-:-:S04]  /*0430*/  FSETP.GT.AND P2, PT, R22, R26, PT ;  /* 0x0000001a1600720b */ /* 0x020fc80003f44000 */
[----:B0-----:R-:W-:Y:S01]  /*0440*/  FSEL R2, R22, R26, P2 ;  /* 0x0000001a16027208 */ /* 0x001fe20001000000 */
[----:B------:R-:W-:Y:S01]  /*0450*/  @P1 VIADD R7, R10, 0x2 ;  /* 0x000000020a071836 */ /* 0x000fe20000000000 */
[----:B------:R-:W-:Y:S02]  /*0460*/  @!P1 FSEL R5, R23, R6, P4 ;  /* 0x0000000617059208 */ /* 0x000fe40002000000 */
[CC--:B------:R-:W-:Y:S02]  /*0470*/  FSETP.GT.AND P5, PT, R21.reuse, R2.reuse, PT ;  /* 0x000000021500720b */ /* 0x0c0fe40003fa4000 */
[-C--:B------:R-:W-:Y:S02]  /*0480*/  FSETP.GT.AND P6, PT, R22, R5.reuse, PT ;  /* 0x000000051600720b */ /* 0x080fe40003fc4000 */
[----:B------:R-:W-:Y:S01]  /*0490*/  FSEL R3, R21, R2, P5 ;  /* 0x0000000215037208 */ /* 0x000fe20002800000 */
[----:B------:R-:W-:Y:S01]  /*04a0*/  @P2 VIADD R7, R10, 0x3 ;  /* 0x000000030a072836 */ /* 0x000fe20000000000 */
[----:B------:R-:W-:-:S02]  /*04b0*/  @!P2 FSEL R26, R22, R5, P6 ;  /* 0x00000005161aa208 */ /* 0x000fc40003000000 */
[CC--:B------:R-:W-:Y:S02]  /*04c0*/  FSETP.GT.AND P4, PT, R20.reuse, R3.reuse, PT ;  /* 0x000000031400720b */ /* 0x0c0fe40003f84000 */
[CC--:B------:R-:W-:Y:S02]  /*04d0*/  FSETP.GT.AND P6, PT, R21.reuse, R26.reuse, PT ;  /* 0x0000001a1500720b */ /* 0x0c0fe40003fc4000 */
[----:B------:R-:W-:Y:S01]  /*04e0*/  FSEL R5, R20, R3, P4 ;  /* 0x0000000314057208 */ /* 0x000fe20002000000 */
[----:B------:R-:W-:Y:S01]  /*04f0*/  @P5 VIADD R7, R10, 0x4 ;  /* 0x000000040a075836 */ /* 0x000fe20000000000 */
[----:B------:R-:W-:Y:S02]  /*0500*/  @!P5 FSEL R2, R21, R26, P6 ;  /* 0x0000001a1502d208 */ /* 0x000fe40003000000 */
[----:B------:R-:W-:Y:S02]  /*0510*/  FSETP.GT.AND P3, PT, R19, R5, PT ;  /* 0x000000051300720b */ /* 0x000fe40003f64000 */
[----:B------:R-:W-:-:S02]  /*0520*/  FSETP.GT.AND P6, PT, R20, R2, PT ;  /* 0x000000021400720b */ /* 0x000fc40003fc4000 */
[C---:B------:R-:W-:Y:S01]  /*0530*/  FSEL R6, R19.reuse, R5, P3 ;  /* 0x0000000513067208 */ /* 0x040fe20001800000 */
[----:B------:R-:W-:Y:S01]  /*0540*/  @P4 VIADD R7, R10, 0x5 ;  /* 0x000000050a074836 */ /* 0x000fe20000000000 */
[----:B------:R-:W-:Y:S02]  /*0550*/  @!P4 FSEL R3, R20, R2, P6 ;  /* 0x000000021403c208 */ /* 0x000fe40003000000 */
[CC--:B------:R-:W-:Y:S02]  /*0560*/  FSETP.GT.AND P0, PT, R18.reuse, R6.reuse, PT ;  /* 0x000000061200720b */ /* 0x0c0fe40003f04000 */
[CC--:B------:R-:W-:Y:S02]  /*0570*/  FSETP.GT.AND P6, PT, R19.reuse, R3.reuse, PT ;  /* 0x000000031300720b */ /* 0x0c0fe40003fc4000 */
[----:B------:R-:W-:Y:S01]  /*0580*/  FSEL R2, R18, R6, P0 ;  /* 0x0000000612027208 */ /* 0x000fe20000000000 */
[----:B------:R-:W-:Y:S01]  /*0590*/  @P3 VIADD R7, R10, 0x6 ;  /* 0x000000060a073836 */ /* 0x000fe20000000000 */
[----:B------:R-:W-:-:S02]  /*05a0*/  @!P3 FSEL R5, R19, R3, P6 ;  /* 0x000000031305b208 */ /* 0x000fc40003000000 */
[CC--:B------:R-:W-:Y:S02]  /*05b0*/  FSETP.GT.AND P1, PT, R17.reuse, R2.reuse, PT ;  /* 0x000000021100720b */ /* 0x0c0fe40003f24000 */
[-C--:B------:R-:W-:Y:S02]  /*05c0*/  FSETP.GT.AND P6, PT, R18, R5.reuse, PT ;  /* 0x000000051200720b */ /* 0x080fe40003fc4000 */
[C---:B------:R-:W-:Y:S01]  /*05d0*/  FSEL R3, R17.reuse, R2, P1 ;  /* 0x0000000211037208 */ /* 0x040fe20000800000 */
[----:B------:R-:W-:Y:S01]  /*05e0*/  @P0 VIADD R7, R10, 0x7 ;  /* 0x000000070a070836 */ /* 0x000fe20000000000 */
[----:B------:R-:W-:Y:S02]  /*05f0*/  @!P0 FSEL R6, R18, R5, P6 ;  /* 0x0000000512068208 */ /* 0x000fe40003000000 */
[----:B------:R-:W-:Y:S02]  /*0600*/  FSETP.GT.AND P2, PT, R16, R3, PT ;  /* 0x000000031000720b */ /* 0x000fe40003f44000 */
[----:B------:R-:W-:-:S02]  /*0610*/  FSETP.GT.AND P6, PT, R17, R6, PT ;  /* 0x000000061100720b */ /* 0x000fc40003fc4000 */
[----:B------:R-:W-:Y:S01]  /*0620*/  FSEL R5, R16, R3, P2 ;  /* 0x0000000310057208 */ /* 0x000fe20001000000 */
        /* <DEDUP_REMOVED lines=22> */
[C---:B------:R-:W-:Y:S02]  /*0790*/  FSETP.GT.AND P1, PT, R11.reuse, R14, PT ;  /* 0x0000000e0b00720b */ /* 0x040fe40003f24000 */
[----:B------:R-:W-:Y:S02]  /*07a0*/  FSETP.GT.AND P4, PT, R12, R2, PT ;  /* 0x000000020c00720b */ /* 0x000fe40003f84000 */
[C---:B------:R-:W-:Y:S01]  /*07b0*/  FSEL R5, R11.reuse, R14, P1 ;  /* 0x0000000e0b057208 */ /* 0x040fe20000800000 */
[----:B------:R-:W-:Y:S01]  /*07c0*/  @P0 VIADD R7, R10, 0xd ;  /* 0x0000000d0a070836 */ /* 0x000fe20000000000 */
[----:B------:R-:W-:Y:S02]  /*07d0*/  @!P0 FSEL R3, R12, R2, P4 ;  /* 0x000000020c038208 */ /* 0x000fe40002000000 */
[----:B------:R-:W-:Y:S02]  /*07e0*/  FSETP.GT.AND P2, PT, R24, R5, PT ;  /* 0x000000051800720b */ /* 0x000fe40003f44000 */
[----:B------:R-:W-:-:S02]  /*07f0*/  FSETP.GT.AND P0, PT, R11, R3, PT ;  /* 0x000000030b00720b */ /* 0x000fc40003f04000 */
[----:B------:R-:W-:Y:S01]  /*0800*/  FSEL R6, R24, R5, P2 ;  /* 0x0000000518067208 */ /* 0x000fe20001000000 */
[----:B------:R-:W-:Y:S01]  /*0810*/  @P1 VIADD R7, R10, 0xe ;  /* 0x0000000e0a071836 */ /* 0x000fe20000000000 */
[----:B------:R-:W-:-:S04]  /*0820*/  @!P1 FSEL R14, R11, R3, P0 ;  /* 0x000000030b0e9208 */ /* 0x000fc80000000000 */
[----:B------:R-:W-:-:S03]  /*0830*/  FSETP.GT.AND P0, PT, R24, R14, PT ;  /* 0x0000000e1800720b */ /* 0x000fc60003f04000 */
[----:B------:R-:W-:Y:S01]  /*0840*/  @P2 VIADD R7, R10, 0xf ;  /* 0x0000000f0a072836 */ /* 0x000fe20000000000 */
[----:B------:R-:W-:Y:S01]  /*0850*/  @!P2 FSEL R5, R24, R14, P0 ;  /* 0x0000000e1805a208 */ /* 0x000fe20000000000 */
[----:B------:R-:W-:-:S05]  /*0860*/  VIADD R10, R10, 0x10 ;  /* 0x000000100a0a7836 */ /* 0x000fca0000000000 */
[----:B------:R-:W-:-:S13]  /*0870*/  ISETP.NE.AND P1, PT, R10, R4, PT ;  /* 0x000000040a00720c */ /* 0x000fda0003f25270 */
[----:B------:R-:W-:Y:S05]  /*0880*/  @P1 BRA `(.L_x_26) ;  /* 0xfffffff800601947 */ /* 0x000fea000383ffff */
.L_x_25:
[----:B------:R-:W-:Y:S05]  /*0890*/  BRA.U !UP0, `(.L_x_24) ;  /* 0x0000000508ac7547 */ /* 0x000fea000b800000 */
[----:B------:R-:W-:Y:S02]  /*08a0*/  UISETP.GE.U32.AND UP0, UPT, UR7, 0x8, UPT ;  /* 0x000000080700788c */ /* 0x000fe4000bf06070 */
[----:B------:R-:W-:-:S04]  /*08b0*/  ULOP3.LUT UR5, UR6, 0x7, URZ, 0xc0, !UPT ;  /* 0x0000000706057892 */ /* 0x000fc8000f8ec0ff */
[----:B------:R-:W-:-:S03]  /*08c0*/  UISETP.NE.AND UP1, UPT, UR5, URZ, UPT ;  /* 0x000000ff0500728c */ /* 0x000fc6000bf25270 */
[----:B------:R-:W-:Y:S08]  /*08d0*/  BRA.U !UP0, `(.L_x_27) ;  /* 0x0000000108d07547 */ /* 0x000ff0000b800000 */
[----:B------:R-:W0:Y:S01]  /*08e0*/  LDC.64 R2, c[0x0][0x380] ;  /* 0x0000e000ff027b82 */ /* 0x000e220000000a00 */
[----:B------:R-:W-:-:S04]  /*08f0*/  IMAD.IADD R11, R9, 0x1, R4 ;  /* 0x00000001090b7824 */ /* 0x000fc800078e0204 */
[----:B0-----:R-:W-:-:S05]  /*0900*/  IMAD.WIDE R2, R11, 0x4, R2 ;  /* 0x000000040b027825 */ /* 0x001fca00078e0202 */
[----:B------:R-:W2:Y:S04]  /*0910*/  LDG.E R8, desc[UR10][R2.64] ;  /* 0x0000000a02087981 */ /* 0x000ea8000c1e1900 */
[----:B------:R-:W3:Y:S04]  /*0920*/  LDG.E R11, desc[UR10][R2.64+0x4] ;  /* 0x0000040a020b7981 */ /* 0x000ee8000c1e1900 */
[----:B------:R-:W4:Y:S04]  /*0930*/  LDG.E R13, desc[UR10][R2.64+0x8] ;  /* 0x0000080a020d7981 */ /* 0x000f28000c1e1900 */
[----:B------:R-:W5:Y:S04]  /*0940*/  LDG.E R14, desc[UR10][R2.64+0xc] ;  /* 0x00000c0a020e7981 */ /* 0x000f68000c1e1900 */
[----:B------:R-:W5:Y:S04]  /*0950*/  LDG.E R15, desc[UR10][R2.64+0x10] ;  /* 0x0000100a020f7981 */ /* 0x000f68000c1e1900 */
[----:B------:R-:W5:Y:S04]  /*0960*/  LDG.E R16, desc[UR10][R2.64+0x14] ;  /* 0x0000140a02107981 */ /* 0x000f68000c1e1900 */
[----:B------:R-:W5:Y:S04]  /*0970*/  LDG.E R17, desc[UR10][R2.64+0x18] ;  /* 0x0000180a02117981 */ /* 0x000f68000c1e1900 */
[----:B------:R0:W5:Y:S01]  /*0980*/  LDG.E R18, desc[UR10][R2.64+0x1c] ;  /* 0x00001c0a02127981 */ /* 0x000162000c1e1900 */
[----:B--2---:R-:W-:-:S02]  /*0990*/  FSETP.GT.AND P2, PT, R8, R6, PT ;  /* 0x000000060800720b */ /* 0x004fc40003f44000 */
[C---:B------:R-:W-:Y:S02]  /*09a0*/  FSETP.GT.AND P1, PT, R8.reuse, R5, PT ;  /* 0x000000050800720b */ /* 0x040fe40003f24000 */
[----:B------:R-:W-:Y:S02]  /*09b0*/  FSEL R10, R8, R6, P2 ;  /* 0x00000006080a7208 */ /* 0x000fe40001000000 */
[----:B------:R-:W-:Y:S02]  /*09c0*/  SEL R7, R4, R7, P2 ;  /* 0x0000000704077207 */ /* 0x000fe40001000000 */
[----:B---3--:R-:W-:-:S04]  /*09d0*/  FSETP.GT.AND P0, PT, R11, R10, PT ;  /* 0x0000000a0b00720b */ /* 0x008fc80003f04000 */
[----:B------:R-:W-:Y:S02]  /*09e0*/  FSEL R12, R11, R10, P0 ;  /* 0x0000000a0b0c7208 */ /* 0x000fe40000000000 */
[----:B------:R-:W-:Y:S02]  /*09f0*/  @!P2 FSEL R6, R8, R5, P1 ;  /* 0x000000050806a208 */ /* 0x000fe40000800000 */
[----:B----4-:R-:W-:Y:S02]  /*0a00*/  FSETP.GT.AND P1, PT, R13, R12, PT ;  /* 0x0000000c0d00720b */ /* 0x010fe40003f24000 */
[----:B------:R-:W-:Y:S02]  /*0a10*/  FSETP.GT.AND P3, PT, R11, R6, PT ;  /* 0x000000060b00720b */ /* 0x000fe40003f64000 */
[----:B------:R-:W-:Y:S01]  /*0a20*/  FSEL R5, R13, R12, P1 ;  /* 0x0000000c0d057208 */ /* 0x000fe20000800000 */
[----:B------:R-:W-:Y:S01]  /*0a30*/  @P0 VIADD R7, R4, 0x1 ;  /* 0x0000000104070836 */ /* 0x000fe20000000000 */
[----:B------:R-:W-:-:S02]  /*0a40*/  @!P0 FSEL R10, R11, R6, P3 ;  /* 0x000000060b0a8208 */ /* 0x000fc40001800000 */
[CC--:B-----5:R-:W-:Y:S02]  /*0a50*/  FSETP.GT.AND P3, PT, R14.reuse, R5.reuse, PT ;  /* 0x000000050e00720b */ /* 0x0e0fe40003f64000 */
[CC--:B------:R-:W-:Y:S02]  /*0a60*/  FSETP.GT.AND P4, PT, R13.reuse, R10.reuse, PT ;  /* 0x0000000a0d00720b */ /* 0x0c0fe40003f84000 */
[----:B0-----:R-:W-:Y:S01]  /*0a70*/  FSEL R2, R14, R5, P3 ;  /* 0x000000050e027208 */ /* 0x001fe20001800000 */
[----:B------:R-:W-:Y:S01]  /*0a80*/  @P1 VIADD R7, R4, 0x2 ;  /* 0x0000000204071836 */ /* 0x000fe20000000000 */
[----:B------:R-:W-:Y:S02]  /*0a90*/  @!P1 FSEL R12, R13, R10, P4 ;  /* 0x0000000a0d0c9208 */ /* 0x000fe40002000000 */
[----:B------:R-:W-:Y:S02]  /*0aa0*/  FSETP.GT.AND P4, PT, R15, R2, PT ;  /* 0x000000020f00720b */ /* 0x000fe40003f84000 */
[----:B------:R-:W-:-:S02]  /*0ab0*/  FSETP.GT.AND P5, PT, R14, R12, PT ;  /* 0x0000000c0e00720b */ /* 0x000fc40003fa4000 */
[C---:B------:R-:W-:Y:S01]  /*0ac0*/  FSEL R3, R15.reuse, R2, P4 ;  /* 0x000000020f037208 */ /* 0x040fe20002000000 */
[----:B------:R-:W-:Y:S01]  /*0ad0*/  @P3 VIADD R7, R4, 0x3 ;  /* 0x0000000304073836 */ /* 0x000fe20000000000 */
[----:B------:R-:W-:Y:S02]  /*0ae0*/  @!P3 FSEL R5, R14, R12, P5 ;  /* 0x0000000c0e05b208 */ /* 0x000fe40002800000 */
[C---:B------:R-:W-:Y:S02]  /*0af0*/  FSETP.GT.AND P5, PT, R16.reuse, R3, PT ;  /* 0x000000031000720b */ /* 0x040fe40003fa4000 */
[C---:B------:R-:W-:Y:S02]  /*0b00*/  FSETP.GT.AND P2, PT, R15.reuse, R5, PT ;  /* 0x000000050f00720b */ /* 0x040fe40003f44000 */
        /* <DEDUP_REMOVED lines=16> */
[----:B------:R-:W-:-:S08]  /*0c10*/  VIADD R4, R4, 0x8 ;  /* 0x0000000804047836 */ /* 0x000fd00000000000 */
.L_x_27:
        /* <DEDUP_REMOVED lines=11> */
[----:B------:R-:W5:Y:S01]  /*0cd0*/  LDG.E R14, desc[UR10][R2.64+0xc] ;  /* 0x00000c0a020e7981 */ /* 0x000f62000c1e1900 */
        /* <DEDUP_REMOVED lines=14> */
[----:B------:R-:W-:Y:S01]  /*0dc0*/  FSEL R6, R14, R5, P1 ;  /* 0x000000050e067208 */ /* 0x000fe20000800000 */
[----:B------:R-:W-:Y:S01]  /*0dd0*/  @P3 VIADD R7, R4, 0x2 ;  /* 0x0000000204073836 */ /* 0x000fe20000000000 */
[----:B------:R-:W-:-:S04]  /*0de0*/  @!P3 FSEL R12, R13, R10, P0 ;  /* 0x0000000a0d0cb208 */ /* 0x000fc80000000000 */
[----:B------:R-:W-:-:S03]  /*0df0*/  FSETP.GT.AND P0, PT, R14, R12, PT ;  /* 0x0000000c0e00720b */ /* 0x000fc60003f04000 */
[----:B------:R-:W-:Y:S01]  /*0e00*/  @P1 VIADD R7, R4, 0x3 ;  /* 0x0000000304071836 */ /* 0x000fe20000000000 */
[----:B------:R-:W-:Y:S01]  /*0e10*/  @!P1 FSEL R5, R14, R12, P0 ;  /* 0x0000000c0e059208 */ /* 0x000fe20000000000 */
[----:B------:R-:W-:-:S08]  /*0e20*/  VIADD R4, R4, 0x4 ;  /* 0x0000000404047836 */ /* 0x000fd00000000000 */
.L_x_28:
[----:B------:R-:W-:Y:S05]  /*0e30*/  BRA.U !UP1, `(.L_x_24) ;  /* 0x0000000109447547 */ /* 0x000fea000b800000 */
[----:B------:R-:W0:Y:S01]  /*0e40*/  LDC.64 R10, c[0x0][0x380] ;  /* 0x0000e000ff0a7b82 */ /* 0x000e220000000a00 */
[----:B------:R-:W-:Y:S01]  /*0e50*/  IMAD.IADD R9, R9, 0x1, R4 ;  /* 0x0000000109097824 */ /* 0x000fe200078e0204 */
[----:B------:R-:W-:-:S12]  /*0e60*/  UIADD3 UR4, UPT, UPT, -UR4, URZ, URZ ;  /* 0x000000ff04047290 */ /* 0x000fd8000fffe1ff */
.L_x_29:
[----:B0-----:R-:W-:-:S06]  /*0e70*/  IMAD.WIDE R2, R9, 0x4, R10 ;  /* 0x0000000409027825 */ /* 0x001fcc00078e020a */
[----:B------:R-:W2:Y:S01]  /*0e80*/  LDG.E R2, desc[UR10][R2.64] ;  /* 0x0000000a02027981 */ /* 0x000ea2000c1e1900 */
[----:B------:R-:W-:Y:S01]  /*0e90*/  IMAD.MOV.U32 R13, RZ, RZ, R6 ;  /* 0x000000ffff0d7224 */ /* 0x000fe200078e0006 */
[----:B------:R-:W-:Y:S01]  /*0ea0*/  UIADD3 UR4, UPT, UPT, UR4, 0x1, URZ ;  /* 0x0000000104047890 */ /* 0x000fe2000fffe0ff */
[----:B------:R-:W-:-:S03]  /*0eb0*/  VIADD R9, R9, 0x1 ;  /* 0x0000000109097836 */ /* 0x000fc60000000000 */
[----:B------:R-:W-:Y:S01]  /*0ec0*/  UISETP.NE.AND UP0, UPT, UR4, URZ, UPT ;  /* 0x000000ff0400728c */ /* 0x000fe2000bf05270 */
[C---:B--2---:R-:W-:Y:S02]  /*0ed0*/  FSETP.GT.AND P0, PT, R2.reuse, R13, PT ;  /* 0x0000000d0200720b */ /* 0x044fe40003f04000 */
[C---:B------:R-:W-:Y:S02]  /*0ee0*/  FSETP.GT.AND P1, PT, R2.reuse, R5, PT ;  /* 0x000000050200720b */ /* 0x040fe40003f24000 */
[----:B------:R-:W-:Y:S02]  /*0ef0*/  FSEL R6, R2, R13, P0 ;  /* 0x0000000d02067208 */ /* 0x000fe40000000000 */
[C---:B------:R-:W-:Y:S01]  /*0f00*/  SEL R7, R4.reuse, R7, P0 ;  /* 0x0000000704077207 */ /* 0x040fe20000000000 */
[----:B------:R-:W-:-:S06]  /*0f10*/  VIADD R4, R4, 0x1 ;  /* 0x0000000104047836 */ /* 0x000fcc0000000000 */
[----:B------:R-:W-:-:S05]  /*0f20*/  @!P0 FSEL R13, R2, R5, P1 ;  /* 0x00000005020d8208 */ /* 0x000fca0000800000 */
[----:B------:R-:W-:Y:S01]  /*0f30*/  IMAD.MOV.U32 R5, RZ, RZ, R13 ;  /* 0x000000ffff057224 */ /* 0x000fe200078e000d */
[----:B------:R-:W-:Y:S06]  /*0f40*/  BRA.U UP0, `(.L_x_29) ;  /* 0xfffffffd00c87547 */ /* 0x000fec000b83ffff */
.L_x_24:
        /* <DEDUP_REMOVED lines=18> */
.L_x_30:
        /* <DEDUP_REMOVED lines=9> */
.L_x_67:


//--------------------- .text._Z7find_nnPKfPiPfiif --------------------------
	.section	.text._Z7find_nnPKfPiPfiif,"ax",@progbits
	.align	128
        .global         _Z7find_nnPKfPiPfiif
        .type           _Z7find_nnPKfPiPfiif,@function
        .size           _Z7find_nnPKfPiPfiif,(.L_x_68 - _Z7find_nnPKfPiPfiif)
        .other          _Z7find_nnPKfPiPfiif,@"STO_CUDA_ENTRY STV_DEFAULT"
_Z7find_nnPKfPiPfiif:
.text._Z7find_nnPKfPiPfiif:
        /* <DEDUP_REMOVED lines=9> */
[----:B------:R-:W-:Y:S01]  /*0090*/  HFMA2 R8, -RZ, RZ, -10824, -13904 ;  /* 0xf149f2caff087431 */ /* 0x000fe200000001ff */
[----:B------:R-:W-:Y:S01]  /*00a0*/  MOV R6, 0xffffffff ;  /* 0xffffffff00067802 */ /* 0x000fe20000000f00 */
[----:B------:R-:W-:Y:S01]  /*00b0*/  IMAD.MOV.U32 R7, RZ, RZ, -0xeb60d36 ;  /* 0xf149f2caff077424 */ /* 0x000fe200078e00ff */
[----:B------:R-:W1:Y:S01]  /*00c0*/  LDCU.64 UR8, c[0x0][0x358] ;  /* 0x00006b00ff0877ac */ /* 0x000e620008000a00 */
[----:B0-----:R-:W-:-:S09]  /*00d0*/  UISETP.GE.AND UP0, UPT, UR5, 0x1, UPT ;  /* 0x000000010500788c */ /* 0x001fd2000bf06270 */
[----:B-1----:R-:W-:Y:S05]  /*00e0*/  BRA.U !UP0, `(.L_x_31) ;  /* 0x0000000508187547 */ /* 0x002fea000b800000 */
[----:B------:R-:W-:Y:S02]  /*00f0*/  UISETP.NE.AND UP0, UPT, UR5, 0x1, UPT ;  /* 0x000000010500788c */ /* 0x000fe4000bf05270 */
[----:B------:R-:W-:Y:S01]  /*0100*/  IMAD R9, R0, UR5, RZ ;  /* 0x0000000500097c24 */ /* 0x000fe2000f8e02ff */
[----:B------:R-:W-:Y:S01]  /*0110*/  MOV R11, 0xffffffff ;  /* 0xffffffff000b7802 */ /* 0x000fe20000000f00 */
[----:B------:R-:W-:Y:S01]  /*0120*/  IMAD.MOV.U32 R10, RZ, RZ, -0xeb60d36 ;  /* 0xf149f2caff0a7424 */ /* 0x000fe200078e00ff */
[----:B------:R-:W-:Y:S01]  /*0130*/  UMOV UR4, URZ ;  /* 0x000000ff00047c82 */ /* 0x000fe20008000000 */
[----:B------:R-:W-:-:S03]  /*0140*/  IMAD.MOV.U32 R12, RZ, RZ, -0xeb60d36 ;  /* 0xf149f2caff0c7424 */ /* 0x000fc600078e00ff */
[----:B------:R-:W-:Y:S05]  /*0150*/  BRA.U !UP0, `(.L_x_32) ;  /* 0x0000000108a07547 */ /* 0x000fea000b800000 */
[----:B------:R-:W0:Y:S01]  /*0160*/  LDC.64 R2, c[0x0][0x380] ;  /* 0x0000e000ff027b82 */ /* 0x000e220000000a00 */
[----:B------:R-:W-:Y:S01]  /*0170*/  ULOP3.LUT UR4, UR5, 0x7ffffffe, URZ, 0xc0, !UPT ;  /* 0x7ffffffe05047892 */ /* 0x000fe2000f8ec0ff */
[----:B------:R-:W-:Y:S01]  /*0180*/  MOV R10, 0xf149f2ca ;  /* 0xf149f2ca000a7802 */ /* 0x000fe20000000f00 */
[----:B------:R-:W-:Y:S01]  /*0190*/  IMAD.MOV.U32 R11, RZ, RZ, -0x1 ;  /* 0xffffffffff0b7424 */ /* 0x000fe200078e00ff */
[----:B------:R-:W-:Y:S01]  /*01a0*/  MOV R7, R9 ;  /* 0x0000000900077202 */ /* 0x000fe20000000f00 */
[----:B------:R-:W-:Y:S01]  /*01b0*/  UIADD3 UR5, UPT, UPT, -UR4, URZ, URZ ;  /* 0x000000ff04057290 */ /* 0x000fe2000fffe1ff */
[----:B------:R-:W-:-:S11]  /*01c0*/  UMOV UR6, 0x1 ;  /* 0x0000000100067882 */ /* 0x000fd60000000000 */
.L_x_37:
[----:B0-----:R-:W-:-:S05]  /*01d0*/  IMAD.WIDE R4, R7, 0x4, R2 ;  /* 0x0000000407047825 */ /* 0x001fca00078e0202 */
[----:B------:R-:W2:Y:S04]  /*01e0*/  LDG.E R14, desc[UR8][R4.64] ;  /* 0x00000008040e7981 */ /* 0x000ea8000c1e1900 */
[----:B------:R0:W5:Y:S01]  /*01f0*/  LDG.E R15, desc[UR8][R4.64+0x4] ;  /* 0x00000408040f7981 */ /* 0x000162000c1e1900 */
[----:B------:R-:W-:Y:S01]  /*0200*/  UIADD3 UR7, UPT, UPT, UR6, -0x1, URZ ;  /* 0xffffffff06077890 */ /* 0x000fe2000fffe0ff */
[----:B------:R-:W-:Y:S01]  /*0210*/  BSSY.RECONVERGENT B0, `(.L_x_33) ;  /* 0x000000e000007945 */ /* 0x000fe20003800200 */
[----:B------:R-:W-:Y:S01]  /*0220*/  UIADD3 UR5, UPT, UPT, UR5, 0x2, URZ ;  /* 0x0000000205057890 */ /* 0x000fe2000fffe0ff */
[----:B------:R-:W-:Y:S01]  /*0230*/  IMAD.MOV.U32 R13, RZ, RZ, R10 ;  /* 0x000000ffff0d7224 */ /* 0x000fe200078e000a */
[-C--:B------:R-:W-:Y:S02]  /*0240*/  MOV R8, R12.reuse ;  /* 0x0000000c00087202 */ /* 0x080fe40000000f00 */
[----:B------:R-:W-:Y:S01]  /*0250*/  UISETP.NE.AND UP0, UPT, UR5, URZ, UPT ;  /* 0x000000ff0500728c */ /* 0x000fe2000bf05270 */
[----:B------:R-:W-:Y:S01]  /*0260*/  IMAD.U32 R6, RZ, RZ, UR7 ;  /* 0x00000007ff067e24 */ /* 0x000fe2000f8e00ff */
[----:B--2---:R-:W-:-:S02]  /*0270*/  FSETP.GT.AND P0, PT, R14, R12, PT ;  /* 0x0000000c0e00720b */ /* 0x004fc40003f04000 */
[----:B------:R-:W-:-:S11]  /*0280*/  MOV R10, R14 ;  /* 0x0000000e000a7202 */ /* 0x000fd60000000f00 */
[----:B0-----:R-:W-:Y:S05]  /*0290*/  @P0 BRA `(.L_x_34) ;  /* 0x0000000000140947 */ /* 0x001fea0003800000 */
[----:B------:R-:W-:Y:S01]  /*02a0*/  FSETP.GT.AND P0, PT, R14, R13, PT ;  /* 0x0000000d0e00720b */ /* 0x000fe20003f04000 */
[----:B------:R-:W-:Y:S01]  /*02b0*/  IMAD.MOV.U32 R8, RZ, RZ, R13 ;  /* 0x000000ffff087224 */ /* 0x000fe200078e000d */
[----:B------:R-:W-:Y:S01]  /*02c0*/  MOV R10, R12 ;  /* 0x0000000c000a7202 */ /* 0x000fe20000000f00 */
[----:B------:R-:W-:-:S10]  /*02d0*/  IMAD.MOV.U32 R6, RZ, RZ, R11 ;  /* 0x000000ffff067224 */ /* 0x000fd400078e000b */
[----:B------:R-:W-:-:S07]  /*02e0*/  @P0 MOV R8, R14 ;  /* 0x0000000e00080202 */ /* 0x000fce0000000f00 */
.L_x_34:
[----:B------:R-:W-:Y:S05]  /*02f0*/  BSYNC.RECONVERGENT B0 ;  /* 0x0000000000007941 */ /* 0x000fea0003800200 */
.L_x_33:
[----:B-----5:R-:W-:Y:S01]  /*0300*/  FSETP.GT.AND P0, PT, R15, R10, PT ;  /* 0x0000000a0f00720b */ /* 0x020fe20003f04000 */
[----:B------:R-:W-:Y:S01]  /*0310*/  BSSY.RECONVERGENT B0, `(.L_x_35) ;  /* 0x0000009000007945 */ /* 0x000fe20003800200 */
[----:B------:R-:W-:Y:S01]  /*0320*/  IMAD.U32 R11, RZ, RZ, UR6 ;  /* 0x00000006ff0b7e24 */ /* 0x000fe2000f8e00ff */
[----:B------:R-:W-:-:S10]  /*0330*/  MOV R12, R15 ;  /* 0x0000000f000c7202 */ /* 0x000fd40000000f00 */
[----:B------:R-:W-:Y:S05]  /*0340*/  @P0 BRA `(.L_x_36) ;  /* 0x0000000000140947 */ /* 0x000fea0003800000 */
[-C--:B------:R-:W-:Y:S01]  /*0350*/  FSETP.GT.AND P0, PT, R15, R8.reuse, PT ;  /* 0x000000080f00720b */ /* 0x080fe20003f04000 */
[----:B------:R-:W-:Y:S01]  /*0360*/  IMAD.MOV.U32 R12, RZ, RZ, R10 ;  /* 0x000000ffff0c7224 */ /* 0x000fe200078e000a */
[----:B------:R-:W-:Y:S01]  /*0370*/  MOV R10, R8 ;  /* 0x00000008000a7202 */ /* 0x000fe20000000f00 */
[----:B------:R-:W-:-:S10]  /*0380*/  IMAD.MOV.U32 R11, RZ, RZ, R6 ;  /* 0x000000ffff0b7224 */ /* 0x000fd400078e0006 */
[----:B------:R-:W-:-:S07]  /*0390*/  @P0 MOV R10, R15 ;  /* 0x0000000f000a0202 */ /* 0x000fce0000000f00 */
.L_x_36:
[----:B------:R-:W-:Y:S05]  /*03a0*/  BSYNC.RECONVERGENT B0 ;  /* 0x0000000000007941 */ /* 0x000fea0003800200 */
.L_x_35:
[----:B------:R-:W-:Y:S01]  /*03b0*/  VIADD R7, R7, 0x2 ;  /* 0x0000000207077836 */ /* 0x000fe20000000000 */
[----:B------:R-:W-:Y:S01]  /*03c0*/  UIADD3 UR6, UPT, UPT, UR6, 0x2, URZ ;  /* 0x0000000206067890 */ /* 0x000fe2000fffe0ff */
[----:B------:R-:W-:Y:S11]  /*03d0*/  BRA.U UP0, `(.L_x_37) ;  /* 0xfffffffd007c7547 */ /* 0x000ff6000b83ffff */
.L_x_32:
[----:B------:R-:W0:Y:S01]  /*03e0*/  LDCU UR5, c[0x0][0x39c] ;  /* 0x00007380ff0577ac */ /* 0x000e220008000800 */
[----:B------:R-:W-:Y:S01]  /*03f0*/  MOV R7, R12 ;  /* 0x0000000c00077202 */ /* 0x000fe20000000f00 */
[----:B------:R-:W-:Y:S01]  /*0400*/  IMAD.MOV.U32 R8, RZ, RZ, R10 ;  /* 0x000000ffff087224 */ /* 0x000fe200078e000a */
[----:B------:R-:W-:Y:S01]  /*0410*/  MOV R6, R11 ;  /* 0x0000000b00067202 */ /* 0x000fe20000000f00 */
[----:B0-----:R-:W-:-:S04]  /*0420*/  ULOP3.LUT UR5, UR5, 0x1, URZ, 0xc0, !UPT ;  /* 0x0000000105057892 */ /* 0x001fc8000f8ec0ff */
[----:B------:R-:W-:-:S09]  /*0430*/  UISETP.NE.U32.AND UP0, UPT, UR5, 0x1, UPT ;  /* 0x000000010500788c */ /* 0x000fd2000bf05070 */
[----:B------:R-:W-:Y:S05]  /*0440*/  BRA.U UP0, `(.L_x_31) ;  /* 0x0000000100407547 */ /* 0x000fea000b800000 */
[----:B------:R-:W0:Y:S01]  /*0450*/  LDC.64 R2, c[0x0][0x380] ;  /* 0x0000e000ff027b82 */ /* 0x000e220000000a00 */
[----:B------:R-:W-:-:S04]  /*0460*/  VIADD R9, R9, UR4 ;  /* 0x0000000409097c36 */ /* 0x000fc80008000000 */
[----:B0-----:R-:W-:-:S06]  /*0470*/  IMAD.WIDE R2, R9, 0x4, R2 ;  /* 0x0000000409027825 */ /* 0x001fcc00078e0202 */
[----:B------:R-:W2:Y:S01]  /*0480*/  LDG.E R3, desc[UR8][R2.64] ;  /* 0x0000000802037981 */ /* 0x000ea2000c1e1900 */
[----:B------:R-:W-:Y:S01]  /*0490*/  BSSY.RECONVERGENT B0, `(.L_x_31) ;  /* 0x000000b000007945 */ /* 0x000fe20003800200 */
[-C--:B------:R-:W-:Y:S01]  /*04a0*/  MOV R8, R12.reuse ;  /* 0x0000000c00087202 */ /* 0x080fe20000000f00 */
[----:B------:R-:W-:Y:S01]  /*04b0*/  IMAD.U32 R6, RZ, RZ, UR4 ;  /* 0x00000004ff067e24 */ /* 0x000fe2000f8e00ff */
[----:B--2---:R-:W-:Y:S02]  /*04c0*/  FSETP.GT.AND P0, PT, R3, R12, PT ;  /* 0x0000000c0300720b */ /* 0x004fe40003f04000 */
[----:B------:R-:W-:-:S11]  /*04d0*/  MOV R7, R3 ;  /* 0x0000000300077202 */ /* 0x000fd60000000f00 */
[----:B------:R-:W-:Y:S05]  /*04e0*/  @P0 BRA `(.L_x_38) ;  /* 0x0000000000140947 */ /* 0x000fea0003800000 */
[-C--:B------:R-:W-:Y:S01]  /*04f0*/  FSETP.GT.AND P0, PT, R3, R10.reuse, PT ;  /* 0x0000000a0300720b */ /* 0x080fe20003f04000 */
[----:B------:R-:W-:Y:S01]  /*0500*/  IMAD.MOV.U32 R7, RZ, RZ, R12 ;  /* 0x000000ffff077224 */ /* 0x000fe200078e000c */
[----:B------:R-:W-:Y:S02]  /*0510*/  MOV R8, R10 ;  /* 0x0000000a00087202 */ /* 0x000fe40000000f00 */
[----:B------:R-:W-:-:S09]  /*0520*/  MOV R6, R11 ;  /* 0x0000000b00067202 */ /* 0x000fd20000000f00 */
[----:B------:R-:W-:-:S07]  /*0530*/  @P0 MOV R8, R3 ;  /* 0x0000000300080202 */ /* 0x000fce0000000f00 */
.L_x_38:
[----:B------:R-:W-:Y:S05]  /*0540*/  BSYNC.RECONVERGENT B0 ;  /* 0x0000000000007941 */ /* 0x000fea0003800200 */
.L_x_31:
[----:B------:R-:W0:Y:S01]  /*0550*/  LDCU UR5, c[0x0][0x3a0] ;  /* 0x00007400ff0577ac */ /* 0x000e220008000800 */
[----:B------:R-:W1:Y:S01]  /*0560*/  LDC.64 R2, c[0x0][0x388] ;  /* 0x0000e200ff027b82 */ /* 0x000e620000000a00 */
[----:B------:R-:W-:Y:S01]  /*0570*/  FADD R9, -R8, 1 ;  /* 0x3f80000008097421 */ /* 0x000fe20000000100 */
[C---:B------:R-:W-:Y:S01]  /*0580*/  FADD R8, -R7.reuse, 1 ;  /* 0x3f80000007087421 */ /* 0x040fe20000000100 */
[----:B------:R-:W-:Y:S02]  /*0590*/  FADD R7, R7, 1 ;  /* 0x3f80000007077421 */ /* 0x000fe40000000000 */
[----:B------:R-:W-:Y:S01]  /*05a0*/  FADD R9, R9, R9 ;  /* 0x0000000909097221 */ /* 0x000fe20000000000 */
[----:B------:R-:W-:Y:S02]  /*05b0*/  FADD R8, R8, R8 ;  /* 0x0000000808087221 */ /* 0x000fe40000000000 */
[----:B------:R-:W2:Y:S01]  /*05c0*/  LDC.64 R4, c[0x0][0x390] ;  /* 0x0000e400ff047b82 */ /* 0x000ea20000000a00 */
[----:B0-----:R-:W-:-:S05]  /*05d0*/  FMUL R9, R9, UR5 ;  /* 0x0000000509097c20 */ /* 0x001fca0008400000 */
[----:B------:R-:W-:Y:S01]  /*05e0*/  FSETP.GTU.AND P0, PT, R8, R9, PT ;  /* 0x000000090800720b */ /* 0x000fe20003f0c000 */
[----:B------:R-:W-:Y:S01]  /*05f0*/  FMUL R8, R7, 0.5 ;  /* 0x3f00000007087820 */ /* 0x000fe20000400000 */
[----:B-1----:R-:W-:Y:S02]  /*0600*/  IMAD.WIDE R2, R0, 0x4, R2 ;  /* 0x0000000400027825 */ /* 0x002fe400078e0202 */
[----:B------:R-:W-:Y:S02]  /*0610*/  SEL R7, R6, 0xffffffff, !P0 ;  /* 0xffffffff06077807 */ /* 0x000fe40004000000 */
[----:B------:R-:W-:-:S03]  /*0620*/  FSEL R9, R8, RZ, !P0 ;  /* 0x000000ff08097208 */ /* 0x000fc60004000000 */
[----:B------:R-:W-:Y:S01]  /*0630*/  STG.E desc[UR8][R2.64], R7 ;  /* 0x0000000702007986 */ /* 0x000fe2000c101908 */
[----:B--2---:R-:W-:-:S05]  /*0640*/  IMAD.WIDE R4, R0, 0x4, R4 ;  /* 0x0000000400047825 */ /* 0x004fca00078e0204 */
[----:B------:R-:W-:Y:S01]  /*0650*/  STG.E desc[UR8][R4.64], R9 ;  /* 0x0000000904007986 */ /* 0x000fe2000c101908 */
[----:B------:R-:W-:Y:S05]  /*0660*/  EXIT ;  /* 0x000000000000794d */ /* 0x000fea0003800000 */
.L_x_39:
        /* <DEDUP_REMOVED lines=9> */
.L_x_68:


//--------------------- .text._Z20transposeDescriptorsPKfPfii --------------------------
	.section	.text._Z20transposeDescriptorsPKfPfii,"ax",@progbits
	.align	128
        .global         _Z20transposeDescriptorsPKfPfii
        .type           _Z20transposeDescriptorsPKfPfii,@function
        .size           _Z20transposeDescriptorsPKfPfii,(.L_x_69 - _Z20transposeDescriptorsPKfPfii)
        .other          _Z20transposeDescriptorsPKfPfii,@"STO_CUDA_ENTRY STV_DEFAULT"
_Z20transposeDescriptorsPKfPfii:
.text._Z20transposeDescriptorsPKfPfii:
[----:B------:R-:W-:Y:S01]  /*0000*/  LDC R1, c[0x0][0x37c] ;  /* 0x0000df00ff017b82 */ /* 0x000fe20000000800 */
[----:B------:R-:W0:Y:S07]  /*0010*/  S2R R7, SR_TID.Y ;  /* 0x0000000000077919 */ /* 0x000e2e0000002200 */
[----:B------:R-:W1:Y:S01]  /*0020*/  LDC R3, c[0x0][0x360] ;  /* 0x0000d800ff037b82 */ /* 0x000e620000000800 */
[----:B------:R-:W2:Y:S01]  /*0030*/  LDCU.64 UR6, c[0x0][0x390] ;  /* 0x00007200ff0677ac */ /* 0x000ea20008000a00 */
[----:B------:R-:W1:Y:S06]  /*0040*/  S2R R0, SR_TID.X ;  /* 0x0000000000007919 */ /* 0x000e6c0000002100 */
[----:B------:R-:W0:Y:S08]  /*0050*/  S2UR UR5, SR_CTAID.Y ;  /* 0x00000000000579c3 */ /* 0x000e300000002600 */
[----:B------:R-:W0:Y:S08]  /*0060*/  LDC R2, c[0x0][0x364] ;  /* 0x0000d900ff027b82 */ /* 0x000e300000000800 */
[----:B------:R-:W1:Y:S01]  /*0070*/  S2UR UR4, SR_CTAID.X ;  /* 0x00000000000479c3 */ /* 0x000e620000002500 */
[----:B0-----:R-:W-:-:S05]  /*0080*/  IMAD R7, R2, UR5, R7 ;  /* 0x0000000502077c24 */ /* 0x001fca000f8e0207 */
[----:B--2---:R-:W-:Y:S01]  /*0090*/  ISETP.GE.AND P0, PT, R7, UR7, PT ;  /* 0x0000000707007c0c */ /* 0x004fe2000bf06270 */
[----:B-1----:R-:W-:-:S05]  /*00a0*/  IMAD R0, R3, UR4, R0 ;  /* 0x0000000403007c24 */ /* 0x002fca000f8e0200 */
[----:B------:R-:W-:-:S13]  /*00b0*/  ISETP.GE.OR P0, PT, R0, UR6, P0 ;  /* 0x0000000600007c0c */ /* 0x000fda0008706670 */
[----:B------:R-:W-:Y:S05]  /*00c0*/  @P0 EXIT ;  /* 0x000000000000094d */ /* 0x000fea0003800000 */
[----:B------:R-:W0:Y:S01]  /*00d0*/  LDC.64 R2, c[0x0][0x380] ;  /* 0x0000e000ff027b82 */ /* 0x000e220000000a00 */
[----:B------:R-:W1:Y:S01]  /*00e0*/  LDCU.64 UR4, c[0x0][0x358] ;  /* 0x00006b00ff0477ac */ /* 0x000e620008000a00 */
[----:B------:R-:W-:-:S04]  /*00f0*/  IMAD R5, R0, UR7, R7 ;  /* 0x0000000700057c24 */ /* 0x000fc8000f8e0207 */
[----:B0-----:R-:W-:Y:S02]  /*0100*/  IMAD.WIDE R2, R5, 0x4, R2 ;  /* 0x0000000405027825 */ /* 0x001fe400078e0202 */
[----:B------:R-:W0:Y:S04]  /*0110*/  LDC.64 R4, c[0x0][0x388] ;  /* 0x0000e200ff047b82 */ /* 0x000e280000000a00 */
[----:B-1----:R-:W2:Y:S01]  /*0120*/  LDG.E R3, desc[UR4][R2.64] ;  /* 0x0000000402037981 */ /* 0x002ea2000c1e1900 */
[----:B------:R-:W-:-:S04]  /*0130*/  IMAD R7, R7, UR6, R0 ;  /* 0x0000000607077c24 */ /* 0x000fc8000f8e0200 */
[----:B0-----:R-:W-:-:S05]  /*0140*/  IMAD.WIDE R4, R7, 0x4, R4 ;  /* 0x0000000407047825 */ /* 0x001fca00078e0204 */
[----:B--2---:R-:W-:Y:S01]  /*0150*/  STG.E desc[UR4][R4.64], R3 ;  /* 0x0000000304007986 */ /* 0x004fe2000c101904 */
[----:B------:R-:W-:Y:S05]  /*0160*/  EXIT ;  /* 0x000000000000794d */ /* 0x000fea0003800000 */
.L_x_40:
        /* <DEDUP_REMOVED lines=9> */
.L_x_69:


//--------------------- .text._Z12transposeSimPKfPfii --------------------------
	.section	.text._Z12transposeSimPKfPfii,"ax",@progbits
	.align	128
        .global         _Z12transposeSimPKfPfii
        .type           _Z12transposeSimPKfPfii,@function
        .size           _Z12transposeSimPKfPfii,(.L_x_70 - _Z12transposeSimPKfPfii)
        .other          _Z12transposeSimPKfPfii,@"STO_CUDA_ENTRY STV_DEFAULT"
_Z12transposeSimPKfPfii:
.text._Z12transposeSimPKfPfii:
        /* <DEDUP_REMOVED lines=23> */
.L_x_41:
        /* <DEDUP_REMOVED lines=9> */
.L_x_70:


//--------------------- .text._Z20similarityMatrixFastPKfS0_iiiPf --------------------------
	.section	.text._Z20similarityMatrixFastPKfS0_iiiPf,"ax",@progbits
	.align	128
        .global         _Z20similarityMatrixFastPKfS0_iiiPf
        .type           _Z20similarityMatrixFastPKfS0_iiiPf,@function
        .size           _Z20similarityMatrixFastPKfS0_iiiPf,(.L_x_71 - _Z20similarityMatrixFastPKfS0_iiiPf)
        .other          _Z20similarityMatrixFastPKfS0_iiiPf,@"STO_CUDA_ENTRY STV_DEFAULT"
_Z20similarityMatrixFastPKfS0_iiiPf:
.text._Z20similarityMatrixFastPKfS0_iiiPf:
        /* <DEDUP_REMOVED lines=13> */
[----:B------:R-:W0:Y:S01]  /*00d0*/  LDCU UR10, c[0x0][0x398] ;  /* 0x00007300ff0a77ac */ /* 0x000e220008000800 */
[----:B------:R-:W-:Y:S01]  /*00e0*/  HFMA2 R26, -RZ, RZ, 0, 0 ;  /* 0x00000000ff1a7431 */ /* 0x000fe200000001ff */
[----:B------:R-:W1:Y:S01]  /*00f0*/  LDCU.64 UR8, c[0x0][0x358] ;  /* 0x00006b00ff0877ac */ /* 0x000e620008000a00 */
[----:B0-----:R-:W-:-:S09]  /*0100*/  UISETP.GE.AND UP0, UPT, UR10, 0x1, UPT ;  /* 0x000000010a00788c */ /* 0x001fd2000bf06270 */
[----:B-1----:R-:W-:Y:S05]  /*0110*/  BRA.U !UP0, `(.L_x_42) ;  /* 0x0000000508a07547 */ /* 0x002fea000b800000 */
[----:B------:R-:W-:Y:S02]  /*0120*/  UISETP.GE.U32.AND UP1, UPT, UR10, 0xd, UPT ;  /* 0x0000000d0a00788c */ /* 0x000fe4000bf26070 */
[----:B------:R-:W-:Y:S01]  /*0130*/  IMAD R0, R21, UR10, RZ ;  /* 0x0000000a15007c24 */ /* 0x000fe2000f8e02ff */
[----:B------:R-:W-:Y:S02]  /*0140*/  UIADD3 UR4, UPT, UPT, UR10, -0x1, URZ ;  /* 0xffffffff0a047890 */ /* 0x000fe4000fffe0ff */
[----:B------:R-:W-:Y:S01]  /*0150*/  IMAD R2, R20, UR10, RZ ;  /* 0x0000000a14027c24 */ /* 0x000fe2000f8e02ff */
[----:B------:R-:W-:Y:S01]  /*0160*/  MOV R26, RZ ;  /* 0x000000ff001a7202 */ /* 0x000fe20000000f00 */
[----:B------:R-:W-:Y:S01]  /*0170*/  ULEA.HI UR5, UR4, 0x1, URZ, 0x1e ;  /* 0x0000000104057891 */ /* 0x000fe2000f8ff0ff */
[----:B------:R-:W-:Y:S02]  /*0180*/  SHF.R.S32.HI R3, RZ, 0x1f, R0 ;  /* 0x0000001fff037819 */ /* 0x000fe40000011400 */
[----:B------:R-:W-:Y:S01]  /*0190*/  UMOV UR4, URZ ;  /* 0x000000ff00047c82 */ /* 0x000fe20008000000 */
[----:B------:R-:W-:-:S04]  /*01a0*/  ULOP3.LUT UR6, UR5, 0x3, URZ, 0xc0, !UPT ;  /* 0x0000000305067892 */ /* 0x000fc8000f8ec0ff */
[----:B------:R-:W-:Y:S01]  /*01b0*/  UISETP.NE.AND UP0, UPT, UR6, URZ, UPT ;  /* 0x000000ff0600728c */ /* 0x000fe2000bf05270 */
[----:B------:R-:W-:Y:S10]  /*01c0*/  BRA.U !UP1, `(.L_x_43) ;  /* 0x0000000109f47547 */ /* 0x000ff4000b800000 */
[----:B------:R-:W0:Y:S01]  /*01d0*/  LDC.64 R4, c[0x0][0x388] ;  /* 0x0000e200ff047b82 */ /* 0x000e220000000a00 */
[----:B------:R-:W1:Y:S01]  /*01e0*/  LDCU.64 UR10, c[0x0][0x380] ;  /* 0x00007000ff0a77ac */ /* 0x000e620008000a00 */
[----:B------:R-:W-:Y:S01]  /*01f0*/  MOV R26, RZ ;  /* 0x000000ff001a7202 */ /* 0x000fe20000000f00 */
[----:B------:R-:W-:Y:S01]  /*0200*/  ULOP3.LUT UR5, UR5, 0x7ffffffc, URZ, 0xc0, !UPT ;  /* 0x7ffffffc05057892 */ /* 0x000fe2000f8ec0ff */
[----:B------:R-:W-:-:S03]  /*0210*/  UMOV UR4, URZ ;  /* 0x000000ff00047c82 */ /* 0x000fc60008000000 */
[----:B------:R-:W-:Y:S01]  /*0220*/  UIADD3 UR5, UPT, UPT, -UR5, URZ, URZ ;  /* 0x000000ff05057290 */ /* 0x000fe2000fffe1ff */
[----:B-1----:R-:W-:-:S04]  /*0230*/  LEA R24, P0, R0, UR10, 0x2 ;  /* 0x0000000a00187c11 */ /* 0x002fc8000f8010ff */
[----:B------:R-:W-:Y:S01]  /*0240*/  IADD3 R24, P1, PT, R24, 0x20, RZ ;  /* 0x0000002018187810 */ /* 0x000fe20007f3e0ff */
[----:B0-----:R-:W-:Y:S01]  /*0250*/  IMAD.WIDE.U32 R4, R2, 0x4, R4 ;  /* 0x0000000402047825 */ /* 0x001fe200078e0004 */
[----:B------:R-:W-:Y:S02]  /*0260*/  LEA.HI.X R25, R0, UR11, R3, 0x2, P0 ;  /* 0x0000000b00197c11 */ /* 0x000fe400080f1403 */
[----:B------:R-:W-:Y:S02]  /*0270*/  IADD3 R22, P2, PT, R4, 0x20, RZ ;  /* 0x0000002004167810 */ /* 0x000fe40007f5e0ff */
[----:B------:R-:W-:Y:S02]  /*0280*/  IADD3.X R25, PT, PT, RZ, R25, RZ, P1, !PT ;  /* 0x00000019ff197210 */ /* 0x000fe40000ffe4ff */
[----:B------:R-:W-:-:S09]  /*0290*/  IADD3.X R23, PT, PT, RZ, R5, RZ, P2, !PT ;  /* 0x00000005ff177210 */ /* 0x000fd200017fe4ff */
.L_x_44:
[----:B------:R-:W2:Y:S04]  /*02a0*/  LDG.E.128 R8, desc[UR8][R24.64+-0x20] ;  /* 0xffffe00818087981 */ /* 0x000ea8000c1e1d00 */
[----:B------:R-:W2:Y:S04]  /*02b0*/  LDG.E.128 R16, desc[UR8][R22.64+-0x20] ;  /* 0xffffe00816107981 */ /* 0x000ea8000c1e1d00 */
[----:B------:R-:W3:Y:S04]  /*02c0*/  LDG.E.128 R4, desc[UR8][R24.64+-0x10] ;  /* 0xfffff00818047981 */ /* 0x000ee8000c1e1d00 */
[----:B------:R-:W3:Y:S01]  /*02d0*/  LDG.E.128 R12, desc[UR8][R22.64+-0x10] ;  /* 0xfffff008160c7981 */ /* 0x000ee2000c1e1d00 */
[----:B--2---:R-:W-:Y:S01]  /*02e0*/  FFMA R27, R8, R16, RZ ;  /* 0x00000010081b7223 */ /* 0x004fe200000000ff */
[----:B------:R-:W-:Y:S01]  /*02f0*/  FFMA R8, R9, R17, RZ ;  /* 0x0000001109087223 */ /* 0x000fe200000000ff */
[----:B------:R-:W-:Y:S01]  /*0300*/  FFMA R9, R10, R18, RZ ;  /* 0x000000120a097223 */ /* 0x000fe200000000ff */
[----:B------:R-:W-:Y:S01]  /*0310*/  FFMA R11, R11, R19, RZ ;  /* 0x000000130b0b7223 */ /* 0x000fe200000000ff */
[----:B------:R-:W-:Y:S01]  /*0320*/  FADD R27, R27, R26 ;  /* 0x0000001a1b1b7221 */ /* 0x000fe20000000000 */
[----:B------:R-:W2:Y:S03]  /*0330*/  LDG.E.128 R16, desc[UR8][R22.64] ;  /* 0x0000000816107981 */ /* 0x000ea6000c1e1d00 */
[----:B------:R-:W-:Y:S01]  /*0340*/  FADD R8, R27, R8 ;  /* 0x000000081b087221 */ /* 0x000fe20000000000 */
[----:B---3--:R-:W-:Y:S01]  /*0350*/  FFMA R27, R4, R12, RZ ;  /* 0x0000000c041b7223 */ /* 0x008fe200000000ff */
[----:B------:R-:W-:-:S02]  /*0360*/  FFMA R5, R5, R13, RZ ;  /* 0x0000000d05057223 */ /* 0x000fc400000000ff */
[----:B------:R-:W-:-:S04]  /*0370*/  FADD R8, R8, R9 ;  /* 0x0000000908087221 */ /* 0x000fc80000000000 */
[----:B------:R-:W-:Y:S02]  /*0380*/  FADD R4, R8, R11 ;  /* 0x0000000b08047221 */ /* 0x000fe40000000000 */
[----:B------:R-:W2:Y:S02]  /*0390*/  LDG.E.128 R8, desc[UR8][R24.64] ;  /* 0x0000000818087981 */ /* 0x000ea4000c1e1d00 */
[----:B------:R-:W-:Y:S01]  /*03a0*/  FADD R4, R4, R27 ;  /* 0x0000001b04047221 */ /* 0x000fe20000000000 */
[----:B------:R-:W-:-:S03]  /*03b0*/  FFMA R13, R6, R14, RZ ;  /* 0x0000000e060d7223 */ /* 0x000fc600000000ff */
[----:B------:R-:W-:Y:S01]  /*03c0*/  FADD R4, R4, R5 ;  /* 0x0000000504047221 */ /* 0x000fe20000000000 */
[----:B------:R-:W-:-:S03]  /*03d0*/  FFMA R7, R7, R15, RZ ;  /* 0x0000000f07077223 */ /* 0x000fc600000000ff */
[----:B------:R-:W-:Y:S02]  /*03e0*/  FADD R4, R4, R13 ;  /* 0x0000000d04047221 */ /* 0x000fe40000000000 */
[----:B------:R0:W3:Y:S02]  /*03f0*/  LDG.E.128 R12, desc[UR8][R22.64+0x10] ;  /* 0x00001008160c7981 */ /* 0x0000e4000c1e1d00 */
[----:B------:R-:W-:Y:S02]  /*0400*/  FADD R26, R4, R7 ;  /* 0x00000007041a7221 */ /* 0x000fe40000000000 */
[----:B------:R1:W3:Y:S01]  /*0410*/  LDG.E.128 R4, desc[UR8][R24.64+0x10] ;  /* 0x0000100818047981 */ /* 0x0002e2000c1e1d00 */
[----:B------:R-:W-:-:S04]  /*0420*/  UIADD3 UR5, UPT, UPT, UR5, 0x4, URZ ;  /* 0x0000000405057890 */ /* 0x000fc8000fffe0ff */
[----:B------:R-:W-:Y:S01]  /*0430*/  UISETP.NE.AND UP1, UPT, UR5, URZ, UPT ;  /* 0x000000ff0500728c */ /* 0x000fe2000bf25270 */
[----:B0-----:R-:W-:Y:S02]  /*0440*/  IADD3 R22, P1, PT, R22, 0x40, RZ ;  /* 0x0000004016167810 */ /* 0x001fe40007f3e0ff */
[----:B-1----:R-:W-:Y:S02]  /*0450*/  IADD3 R24, P0, PT, R24, 0x40, RZ ;  /* 0x0000004018187810 */ /* 0x002fe40007f1e0ff */
[----:B------:R-:W-:Y:S02]  /*0460*/  IADD3.X R23, PT, PT, RZ, R23, RZ, P1, !PT ;  /* 0x00000017ff177210 */ /* 0x000fe40000ffe4ff */
[----:B------:R-:W-:Y:S01]  /*0470*/  IADD3.X R25, PT, PT, RZ, R25, RZ, P0, !PT ;  /* 0x00000019ff197210 */ /* 0x000fe200007fe4ff */
[----:B------:R-:W-:Y:S01]  /*0480*/  UIADD3 UR4, UPT, UPT, UR4, 0x10, URZ ;  /* 0x0000001004047890 */ /* 0x000fe2000fffe0ff */
[----:B--2---:R-:W-:Y:S01]  /*0490*/  FFMA R27, R8, R16, RZ ;  /* 0x00000010081b7223 */ /* 0x004fe200000000ff */
[----:B------:R-:W-:-:S03]  /*04a0*/  FFMA R9, R9, R17, RZ ;  /* 0x0000001109097223 */ /* 0x000fc600000000ff */
[----:B------:R-:W-:Y:S01]  /*04b0*/  FADD R26, R26, R27 ;  /* 0x0000001b1a1a7221 */ /* 0x000fe20000000000 */
[----:B------:R-:W-:-:S03]  /*04c0*/  FFMA R10, R10, R18, RZ ;  /* 0x000000120a0a7223 */ /* 0x000fc600000000ff */
[----:B------:R-:W-:Y:S01]  /*04d0*/  FADD R9, R26, R9 ;  /* 0x000000091a097221 */ /* 0x000fe20000000000 */
[----:B------:R-:W-:-:S03]  /*04e0*/  FFMA R8, R11, R19, RZ ;  /* 0x000000130b087223 */ /* 0x000fc600000000ff */
[----:B------:R-:W-:Y:S01]  /*04f0*/  FADD R9, R9, R10 ;  /* 0x0000000a09097221 */ /* 0x000fe20000000000 */
[----:B---3--:R-:W-:-:S03]  /*0500*/  FFMA R11, R4, R12, RZ ;  /* 0x0000000c040b7223 */ /* 0x008fc600000000ff */
[----:B------:R-:W-:Y:S01]  /*0510*/  FADD R8, R9, R8 ;  /* 0x0000000809087221 */ /* 0x000fe20000000000 */
[----:B------:R-:W-:-:S03]  /*0520*/  FFMA R5, R5, R13, RZ ;  /* 0x0000000d05057223 */ /* 0x000fc600000000ff */
[----:B------:R-:W-:Y:S01]  /*0530*/  FADD R8, R8, R11 ;  /* 0x0000000b08087221 */ /* 0x000fe20000000000 */
[----:B------:R-:W-:-:S03]  /*0540*/  FFMA R6, R6, R14, RZ ;  /* 0x0000000e06067223 */ /* 0x000fc600000000ff */
[----:B------:R-:W-:Y:S01]  /*0550*/  FADD R5, R8, R5 ;  /* 0x0000000508057221 */ /* 0x000fe20000000000 */
[----:B------:R-:W-:-:S03]  /*0560*/  FFMA R26, R7, R15, RZ ;  /* 0x0000000f071a7223 */ /* 0x000fc600000000ff */
[----:B------:R-:W-:-:S04]  /*0570*/  FADD R5, R5, R6 ;  /* 0x0000000605057221 */ /* 0x000fc80000000000 */
[----:B------:R-:W-:Y:S01]  /*0580*/  FADD R26, R5, R26 ;  /* 0x0000001a051a7221 */ /* 0x000fe20000000000 */
[----:B------:R-:W-:Y:S06]  /*0590*/  BRA.U UP1, `(.L_x_44) ;  /* 0xfffffffd01407547 */ /* 0x000fec000b83ffff */
.L_x_43:
[----:B------:R-:W-:Y:S05]  /*05a0*/  BRA.U !UP0, `(.L_x_42) ;  /* 0x00000001087c7547 */ /* 0x000fea000b800000 */
[----:B------:R-:W0:Y:S01]  /*05b0*/  LDC.64 R4, c[0x0][0x388] ;  /* 0x0000e200ff047b82 */ /* 0x000e220000000a00 */
[----:B------:R-:W1:Y:S01]  /*05c0*/  LDCU.64 UR10, c[0x0][0x380] ;  /* 0x00007000ff0a77ac */ /* 0x000e620008000a00 */
[----:B------:R-:W-:Y:S02]  /*05d0*/  IADD3 R7, PT, PT, R2, UR4, RZ ;  /* 0x0000000402077c10 */ /* 0x000fe4000fffe0ff */
[----:B------:R-:W-:Y:S01]  /*05e0*/  IADD3 R2, P0, PT, R0, UR4, RZ ;  /* 0x0000000400027c10 */ /* 0x000fe2000ff1e0ff */
[----:B------:R-:W-:-:S03]  /*05f0*/  UIADD3 UR6, UPT, UPT, -UR6, URZ, URZ ;  /* 0x000000ff06067290 */ /* 0x000fc6000fffe1ff */
[----:B------:R-:W-:Y:S02]  /*0600*/  IADD3.X R3, PT, PT, RZ, R3, RZ, P0, !PT ;  /* 0x00000003ff037210 */ /* 0x000fe400007fe4ff */
[----:B-1----:R-:W-:-:S04]  /*0610*/  LEA R0, P0, R2, UR10, 0x2 ;  /* 0x0000000a02007c11 */ /* 0x002fc8000f8010ff */
[----:B------:R-:W-:Y:S01]  /*0620*/  LEA.HI.X R3, R2, UR11, R3, 0x2, P0 ;  /* 0x0000000b02037c11 */ /* 0x000fe200080f1403 */
[----:B0-----:R-:W-:-:S03]  /*0630*/  IMAD.WIDE.U32 R4, R7, 0x4, R4 ;  /* 0x0000000407047825 */ /* 0x001fc600078e0004 */
[----:B------:R-:W-:Y:S02]  /*0640*/  MOV R12, R4 ;  /* 0x00000004000c7202 */ /* 0x000fe40000000f00 */
[----:B------:R-:W-:-:S07]  /*0650*/  MOV R15, R5 ;  /* 0x00000005000f7202 */ /* 0x000fce0000000f00 */
.L_x_45:
[----:B------:R-:W-:Y:S02]  /*0660*/  MOV R8, R12 ;  /* 0x0000000c00087202 */ /* 0x000fe40000000f00 */
[----:B------:R-:W-:Y:S02]  /*0670*/  MOV R9, R15 ;  /* 0x0000000f00097202 */ /* 0x000fe40000000f00 */
[----:B------:R-:W-:-:S04]  /*0680*/  MOV R2, R0 ;  /* 0x0000000000027202 */ /* 0x000fc80000000f00 */
[----:B------:R-:W2:Y:S04]  /*0690*/  LDG.E.128 R8, desc[UR8][R8.64] ;  /* 0x0000000808087981 */ /* 0x000ea8000c1e1d00 */
[----:B------:R0:W2:Y:S01]  /*06a0*/  LDG.E.128 R4, desc[UR8][R2.64] ;  /* 0x0000000802047981 */ /* 0x0000a2000c1e1d00 */
[----:B------:R-:W-:-:S04]  /*06b0*/  UIADD3 UR6, UPT, UPT, UR6, 0x1, URZ ;  /* 0x0000000106067890 */ /* 0x000fc8000fffe0ff */
[----:B------:R-:W-:Y:S01]  /*06c0*/  UISETP.NE.AND UP0, UPT, UR6, URZ, UPT ;  /* 0x000000ff0600728c */ /* 0x000fe2000bf05270 */
[----:B------:R-:W-:Y:S02]  /*06d0*/  IADD3 R12, P0, PT, R12, 0x10, RZ ;  /* 0x000000100c0c7810 */ /* 0x000fe40007f1e0ff */
[----:B------:R-:W-:Y:S02]  /*06e0*/  IADD3 R0, P1, PT, R0, 0x10, RZ ;  /* 0x0000001000007810 */ /* 0x000fe40007f3e0ff */
[----:B------:R-:W-:Y:S02]  /*06f0*/  IADD3.X R15, PT, PT, RZ, R15, RZ, P0, !PT ;  /* 0x0000000fff0f7210 */ /* 0x000fe400007fe4ff */
[----:B0-----:R-:W-:Y:S01]  /*0700*/  IADD3.X R3, PT, PT, RZ, R3, RZ, P1, !PT ;  /* 0x00000003ff037210 */ /* 0x001fe20000ffe4ff */
[----:B--2---:R-:W-:Y:S01]  /*0710*/  FFMA R13, R4, R8, RZ ;  /* 0x00000008040d7223 */ /* 0x004fe200000000ff */
        /* <DEDUP_REMOVED lines=8> */
.L_x_42:
[----:B------:R-:W0:Y:S01]  /*07a0*/  LDC.64 R2, c[0x0][0x3a0] ;  /* 0x0000e800ff027b82 */ /* 0x000e220000000a00 */
[----:B------:R-:W-:-:S04]  /*07b0*/  IMAD R21, R21, UR7, R20 ;  /* 0x0000000715157c24 */ /* 0x000fc8000f8e0214 */
[----:B0-----:R-:W-:-:S05]  /*07c0*/  IMAD.WIDE R2, R21, 0x4, R2 ;  /* 0x0000000415027825 */ /* 0x001fca00078e0202 */
[----:B------:R-:W-:Y:S01]  /*07d0*/  STG.E desc[UR8][R2.64], R26 ;  /* 0x0000001a02007986 */ /* 0x000fe2000c101908 */
[----:B------:R-:W-:Y:S05]  /*07e0*/  EXIT ;  /* 0x000000000000794d */ /* 0x000fea0003800000 */
.L_x_46:
        /* <DEDUP_REMOVED lines=9> */
.L_x_71:


//--------------------- .text._Z30similarityMatrixAndTransposeV2PKfS0_iiiPfS1_ --------------------------
	.section	.text._Z30similarityMatrixAndTransposeV2PKfS0_iiiPfS1_,"ax",@progbits
	.align	128
        .global         _Z30similarityMatrixAndTransposeV2PKfS0_iiiPfS1_
        .type           _Z30similarityMatrixAndTransposeV2PKfS0_iiiPfS1_,@function
        .size           _Z30similarityMatrixAndTransposeV2PKfS0_iiiPfS1_,(.L_x_72 - _Z30similarityMatrixAndTransposeV2PKfS0_iiiPfS1_)
        .other          _Z30similarityMatrixAndTransposeV2PKfS0_iiiPfS1_,@"STO_CUDA_ENTRY STV_DEFAULT"
_Z30similarityMatrixAndTransposeV2PKfS0_iiiPfS1_:
.text._Z30similarityMatrixAndTransposeV2PKfS0_iiiPfS1_:
        /* <DEDUP_REMOVED lines=42> */
.L_x_49:
        /* <DEDUP_REMOVED lines=48> */
.L_x_48:
        /* <DEDUP_REMOVED lines=12> */
.L_x_50:
        /* <DEDUP_REMOVED lines=20> */
.L_x_47:
[----:B------:R-:W0:Y:S01]  /*07a0*/  LDC.64 R2, c[0x0][0x3a0] ;  /* 0x0000e800ff027b82 */ /* 0x000e220000000a00 */
[----:B------:R-:W-:Y:S02]  /*07b0*/  IMAD R7, R21, UR11, R20 ;  /* 0x0000000b15077c24 */ /* 0x000fe4000f8e0214 */
[----:B------:R-:W-:-:S05]  /*07c0*/  IMAD R21, R20, UR10, R21 ;  /* 0x0000000a14157c24 */ /* 0x000fca000f8e0215 */
[----:B------:R-:W1:Y:S01]  /*07d0*/  LDC.64 R4, c[0x0][0x3a8] ;  /* 0x0000ea00ff047b82 */ /* 0x000e620000000a00 */
[----:B0-----:R-:W-:-:S05]  /*07e0*/  IMAD.WIDE R2, R7, 0x4, R2 ;  /* 0x0000000407027825 */ /* 0x001fca00078e0202 */
[----:B------:R-:W-:Y:S01]  /*07f0*/  STG.E desc[UR8][R2.64], R26 ;  /* 0x0000001a02007986 */ /* 0x000fe2000c101908 */
[----:B-1----:R-:W-:-:S05]  /*0800*/  IMAD.WIDE R4, R21, 0x4, R4 ;  /* 0x0000000415047825 */ /* 0x002fca00078e0204 */
[----:B------:R-:W-:Y:S01]  /*0810*/  STG.E desc[UR8][R4.64], R26 ;  /* 0x0000001a04007986 */ /* 0x000fe2000c101908 */
[----:B------:R-:W-:Y:S05]  /*0820*/  EXIT ;  /* 0x000000000000794d */ /* 0x000fea0003800000 */
.L_x_51:
        /* <DEDUP_REMOVED lines=13> */
.L_x_72:


//--------------------- .text._Z20matrixMultiplySharedPKfS0_PfS1_iiiiii --------------------------
	.section	.text._Z20matrixMultiplySharedPKfS0_PfS1_iiiiii,"ax",@progbits
	.align	128
        .global         _Z20matrixMultiplySharedPKfS0_PfS1_iiiiii
        .type           _Z20matrixMultiplySharedPKfS0_PfS1_iiiiii,@function
        .size           _Z20matrixMultiplySharedPKfS0_PfS1_iiiiii,(.L_x_73 - _Z20matrixMultiplySharedPKfS0_PfS1_iiiiii)
        .other          _Z20matrixMultiplySharedPKfS0_PfS1_iiiiii,@"STO_CUDA_ENTRY STV_DEFAULT"
_Z20matrixMultiplySharedPKfS0_PfS1_iiiiii:
.text._Z20matrixMultiplySharedPKfS0_PfS1_iiiiii:
[----:B------:R-:W-:Y:S01]  /*0000*/  LDC R1, c[0x0][0x37c] ;  /* 0x0000df00ff017b82 */ /* 0x000fe20000000800 */
[----:B------:R-:W0:Y:S07]  /*0010*/  S2R R7, SR_TID.Y ;  /* 0x0000000000077919 */ /* 0x000e2e0000002200 */
[----:B------:R-:W1:Y:S01]  /*0020*/  S2UR UR6, SR_CgaCtaId ;  /* 0x00000000000679c3 */ /* 0x000e620000008800 */
[----:B------:R-:W-:Y:S01]  /*0030*/  UMOV UR4, 0x400 ;  /* 0x0000040000047882 */ /* 0x000fe20000000000 */
[----:B------:R-:W2:Y:S01]  /*0040*/  LDCU UR7, c[0x0][0x3a4] ;  /* 0x00007480ff0777ac */ /* 0x000ea20008000800 */
[----:B------:R-:W3:Y:S01]  /*0050*/  S2R R6, SR_TID.X ;  /* 0x0000000000067919 */ /* 0x000ee20000002100 */
[----:B------:R-:W-:Y:S01]  /*0060*/  HFMA2 R25, -RZ, RZ, 0, 0 ;  /* 0x00000000ff197431 */ /* 0x000fe200000001ff */
[----:B------:R-:W-:Y:S01]  /*0070*/  UIADD3 UR5, UPT, UPT, UR4, 0x400, URZ ;  /* 0x0000040004057890 */ /* 0x000fe2000fffe0ff */
[----:B------:R-:W4:Y:S01]  /*0080*/  S2R R2, SR_CTAID.Y ;  /* 0x0000000000027919 */ /* 0x000f220000002600 */
[----:B------:R-:W0:Y:S01]  /*0090*/  LDCU.64 UR10, c[0x0][0x358] ;  /* 0x00006b00ff0a77ac */ /* 0x000e220008000a00 */
[----:B------:R-:W5:Y:S01]  /*00a0*/  S2R R3, SR_CTAID.X ;  /* 0x0000000000037919 */ /* 0x000f620000002500 */
[----:B--2---:R-:W-:-:S02]  /*00b0*/  UISETP.GE.AND UP0, UPT, UR7, -0xe, UPT ;  /* 0xfffffff20700788c */ /* 0x004fc4000bf06270 */
[----:B-1----:R-:W-:Y:S02]  /*00c0*/  ULEA UR4, UR6, UR4, 0x18 ;  /* 0x0000000406047291 */ /* 0x002fe4000f8ec0ff */
[----:B------:R-:W-:Y:S01]  /*00d0*/  ULEA UR5, UR6, UR5, 0x18 ;  /* 0x0000000506057291 */ /* 0x000fe2000f8ec0ff */
[----:B------:R-:W4:Y:S03]  /*00e0*/  LDCU UR6, c[0x0][0x364] ;  /* 0x00006c80ff0677ac */ /* 0x000f260008000800 */
[C---:B0-----:R-:W-:Y:S02]  /*00f0*/  LEA R0, R7.reuse, UR4, 0x6 ;  /* 0x0000000407007c11 */ /* 0x041fe4000f8e30ff */
[----:B------:R-:W-:Y:S02]  /*0100*/  LEA R21, R7, UR5, 0x6 ;  /* 0x0000000507157c11 */ /* 0x000fe4000f8e30ff */
[C---:B---3--:R-:W-:Y:S01]  /*0110*/  LEA R23, R6.reuse, R0, 0x2 ;  /* 0x0000000006177211 */ /* 0x048fe200078e10ff */
[----:B------:R-:W5:Y:S01]  /*0120*/  LDCU UR4, c[0x0][0x360] ;  /* 0x00006c00ff0477ac */ /* 0x000f620008000800 */
[----:B------:R-:W-:-:S03]  /*0130*/  LEA R21, R6, R21, 0x2 ;  /* 0x0000001506157211 */ /* 0x000fc600078e10ff */
[----:B------:R0:W-:Y:S04]  /*0140*/  STS [R23], RZ ;  /* 0x000000ff17007388 */ /* 0x0001e80000000800 */
[----:B------:R0:W-:Y:S01]  /*0150*/  STS [R21], RZ ;  /* 0x000000ff15007388 */ /* 0x0001e20000000800 */
[----:B----4-:R-:W-:Y:S02]  /*0160*/  IMAD R17, R2, UR6, R7 ;  /* 0x0000000602117c24 */ /* 0x010fe4000f8e0207 */
[----:B-----5:R-:W-:Y:S01]  /*0170*/  IMAD R2, R3, UR4, R6 ;  /* 0x0000000403027c24 */ /* 0x020fe2000f8e0206 */
[----:B0-----:R-:W-:Y:S06]  /*0180*/  BRA.U !UP0, `(.L_x_52) ;  /* 0x0000000d08247547 */ /* 0x001fec000b800000 */
[----:B------:R-:W-:Y:S01]  /*0190*/  UISETP.GE.AND UP0, UPT, UR7, 0x11, UPT ;  /* 0x000000110700788c */ /* 0x000fe2000bf06270 */
[----:B------:R-:W-:Y:S01]  /*01a0*/  LEA R3, R6, UR5, 0x2 ;  /* 0x0000000506037c11 */ /* 0x000fe2000f8e10ff */
[----:B------:R-:W-:Y:S01]  /*01b0*/  UIADD3 UR4, UPT, UPT, UR7, -0x1, URZ ;  /* 0xffffffff07047890 */ /* 0x000fe2000fffe0ff */
[----:B------:R-:W-:-:S03]  /*01c0*/  MOV R25, RZ ;  /* 0x000000ff00197202 */ /* 0x000fc60000000f00 */
[----:B------:R-:W-:-:S04]  /*01d0*/  USHF.R.S32.HI UR6, URZ, 0x1f, UR4 ;  /* 0x0000001fff067899 */ /* 0x000fc80008011404 */
[----:B------:R-:W-:-:S03]  /*01e0*/  ULEA.HI UR6, UR6, UR4, URZ, 0x4 ;  /* 0x0000000406067291 */ /* 0x000fc6000f8f20ff */
[----:B------:R-:W-:Y:S01]  /*01f0*/  UMOV UR4, URZ ;  /* 0x000000ff00047c82 */ /* 0x000fe20008000000 */
[----:B------:R-:W-:Y:S01]  /*0200*/  USHF.R.S32.HI UR6, URZ, 0x4, UR6 ;  /* 0x00000004ff067899 */ /* 0x000fe20008011406 */
[----:B------:R-:W-:Y:S11]  /*0210*/  BRA.U !UP0, `(.L_x_53) ;  /* 0x00000009080c7547 */ /* 0x000ff6000b800000 */
[----:B------:R-:W0:Y:S01]  /*0220*/  LDC.64 R4, c[0x0][0x3a8] ;  /* 0x0000ea00ff047b82 */ /* 0x000e220000000a00 */
[----:B------:R-:W1:Y:S01]  /*0230*/  LDCU UR12, c[0x0][0x3a0] ;  /* 0x00007400ff0c77ac */ /* 0x000e620008000800 */
[----:B------:R-:W-:Y:S01]  /*0240*/  IADD3 R9, PT, PT, R7, 0x10, RZ ;  /* 0x0000001007097810 */ /* 0x000fe20007ffe0ff */
[C---:B------:R-:W-:Y:S01]  /*0250*/  IMAD R18, R17.reuse, UR7, R6 ;  /* 0x0000000711127c24 */ /* 0x040fe2000f8e0206 */
[----:B------:R-:W-:Y:S01]  /*0260*/  MOV R25, RZ ;  /* 0x000000ff00197202 */ /* 0x000fe20000000f00 */
[----:B------:R-:W2:Y:S01]  /*0270*/  LDCU UR9, c[0x0][0x3ac] ;  /* 0x00007580ff0977ac */ /* 0x000ea20008000800 */
[----:B------:R-:W-:Y:S02]  /*0280*/  MOV R16, R6 ;  /* 0x0000000600107202 */ /* 0x000fe40000000f00 */
[----:B------:R-:W-:Y:S01]  /*0290*/  MOV R19, R7 ;  /* 0x0000000700137202 */ /* 0x000fe20000000f00 */
[----:B------:R-:W-:Y:S01]  /*02a0*/  UIADD3 UR4, UPT, UPT, UR6, 0x1, URZ ;  /* 0x0000000106047890 */ /* 0x000fe2000fffe0ff */
[----:B------:R-:W-:Y:S01]  /*02b0*/  IADD3 R18, PT, PT, R18, 0x10, RZ ;  /* 0x0000001012127810 */ /* 0x000fe20007ffe0ff */
[----:B------:R-:W3:Y:S02]  /*02c0*/  LDCU UR8, c[0x0][0x3a4] ;  /* 0x00007480ff0877ac */ /* 0x000ee40008000800 */
[----:B------:R-:W-:Y:S01]  /*02d0*/  ULOP3.LUT UR5, UR4, 0x7ffffffe, URZ, 0xc0, !UPT ;  /* 0x7ffffffe04057892 */ /* 0x000fe2000f8ec0ff */
[----:B-1----:R-:W-:-:S03]  /*02e0*/  ISETP.GE.AND P1, PT, R17, UR12, PT ;  /* 0x0000000c11007c0c */ /* 0x002fc6000bf26270 */
[----:B------:R-:W-:Y:S01]  /*02f0*/  UIADD3 UR5, UPT, UPT, -UR5, URZ, URZ ;  /* 0x000000ff05057290 */ /* 0x000fe2000fffe1ff */
[--C-:B--2---:R-:W-:Y:S02]  /*0300*/  IMAD R22, R9, UR9, R2.reuse ;  /* 0x0000000909167c24 */ /* 0x104fe4000f8e0202 */
[----:B------:R-:W-:-:S09]  /*0310*/  IMAD R20, R7, UR9, R2 ;  /* 0x0000000907147c24 */ /* 0x000fd2000f8e0202 */
.L_x_54:
[----:B0-----:R-:W-:Y:S01]  /*0320*/  ISETP.GE.AND P0, PT, R2, R5, PT ;  /* 0x000000050200720c */ /* 0x001fe20003f06270 */
[----:B---3--:R-:W-:Y:S01]  /*0330*/  UMOV UR7, UR8 ;  /* 0x0000000800077c82 */ /* 0x008fe20008000000 */
[----:B------:R-:W-:Y:S01]  /*0340*/  HFMA2 R24, -RZ, RZ, 0, 0 ;  /* 0x00000000ff187431 */ /* 0x000fe200000001ff */
[----:B------:R-:W-:Y:S02]  /*0350*/  ISETP.GE.U32.OR P2, PT, R16, UR7, P1 ;  /* 0x0000000710007c0c */ /* 0x000fe40008f46470 */
[----:B------:R-:W-:Y:S02]  /*0360*/  ISETP.GE.U32.OR P3, PT, R19, R4, P0 ;  /* 0x000000041300720c */ /* 0x000fe40000766470 */
[----:B------:R-:W-:-:S09]  /*0370*/  MOV R26, RZ ;  /* 0x000000ff001a7202 */ /* 0x000fd20000000f00 */
[----:B------:R-:W0:Y:S01]  /*0380*/  @!P2 LDC.64 R10, c[0x0][0x380] ;  /* 0x0000e000ff0aab82 */ /* 0x000e220000000a00 */
[----:B------:R-:W-:-:S07]  /*0390*/  @!P2 IADD3 R13, PT, PT, R18, -0x10, RZ ;  /* 0xfffffff0120da810 */ /* 0x000fce0007ffe0ff */
[----:B------:R-:W1:Y:S01]  /*03a0*/  @!P3 LDC.64 R8, c[0x0][0x388] ;  /* 0x0000e200ff08bb82 */ /* 0x000e620000000a00 */
[----:B0-----:R-:W-:-:S05]  /*03b0*/  @!P2 IMAD.WIDE.U32 R10, R13, 0x4, R10 ;  /* 0x000000040d0aa825 */ /* 0x001fca00078e000a */
[----:B------:R-:W2:Y:S01]  /*03c0*/  @!P2 LDG.E R24, desc[UR10][R10.64] ;  /* 0x0000000a0a18a981 */ /* 0x000ea2000c1e1900 */
[----:B-1----:R-:W-:-:S05]  /*03d0*/  @!P3 IMAD.WIDE.U32 R8, R20, 0x4, R8 ;  /* 0x000000041408b825 */ /* 0x002fca00078e0008 */
[----:B------:R-:W3:Y:S04]  /*03e0*/  @!P3 LDG.E R26, desc[UR10][R8.64] ;  /* 0x0000000a081ab981 */ /* 0x000ee8000c1e1900 */
[----:B--2---:R-:W-:Y:S04]  /*03f0*/  STS [R23], R24 ;  /* 0x0000001817007388 */ /* 0x004fe80000000800 */
[----:B---3--:R-:W-:Y:S01]  /*0400*/  STS [R21], R26 ;  /* 0x0000001a15007388 */ /* 0x008fe20000000800 */
[----:B------:R-:W-:Y:S06]  /*0410*/  BAR.SYNC.DEFER_BLOCKING 0x0 ;  /* 0x0000000000007b1d */ /* 0x000fec0000010000 */
[----:B------:R-:W-:Y:S04]  /*0420*/  LDS R28, [R3] ;  /* 0x00000000031c7984 */ /* 0x000fe80000000800 */
[----:B------:R-:W0:Y:S04]  /*0430*/  LDS.128 R12, [R0] ;  /* 0x00000000000c7984 */ /* 0x000e280000000c00 */
[----:B------:R-:W1:Y:S04]  /*0440*/  LDS R29, [R3+0x40] ;  /* 0x00004000031d7984 */ /* 0x000e680000000800 */
[----:B------:R-:W2:Y:S04]  /*0450*/  LDS R27, [R3+0x80] ;  /* 0x00008000031b7984 */ /* 0x000ea80000000800 */
[----:B------:R-:W-:Y:S04]  /*0460*/  LDS.128 R8, [R0+0x10] ;  /* 0x0000100000087984 */ /* 0x000fe80000000c00 */
[----:B------:R-:W-:Y:S04]  /*0470*/  LDS R24, [R3+0x140] ;  /* 0x0001400003187984 */ /* 0x000fe80000000800 */
[----:B------:R-:W-:Y:S01]  /*0480*/  LDS R26, [R3+0x240] ;  /* 0x00024000031a7984 */ /* 0x000fe20000000800 */
[----:B0-----:R-:W-:-:S03]  /*0490*/  FFMA R28, R12, R28, R25 ;  /* 0x0000001c0c1c7223 */ /* 0x001fc60000000019 */
[----:B------:R-:W0:Y:S01]  /*04a0*/  LDS R12, [R3+0xc0] ;  /* 0x0000c000030c7984 */ /* 0x000e220000000800 */
[----:B-1----:R-:W-:-:S03]  /*04b0*/  FFMA R28, R29, R13, R28 ;  /* 0x0000000d1d1c7223 */ /* 0x002fc6000000001c */
[----:B------:R-:W1:Y:S01]  /*04c0*/  LDS R13, [R3+0x100] ;  /* 0x00010000030d7984 */ /* 0x000e620000000800 */
[----:B--2---:R-:W-:-:S03]  /*04d0*/  FFMA R27, R27, R14, R28 ;  /* 0x0000000e1b1b7223 */ /* 0x004fc6000000001c */
[----:B------:R-:W2:Y:S01]  /*04e0*/  LDS R25, [R3+0x180] ;  /* 0x0001800003197984 */ /* 0x000ea20000000800 */
[----:B0-----:R-:W-:-:S04]  /*04f0*/  FFMA R15, R12, R15, R27 ;  /* 0x0000000f0c0f7223 */ /* 0x001fc8000000001b */
[----:B-1----:R-:W-:Y:S02]  /*0500*/  FFMA R13, R8, R13, R15 ;  /* 0x0000000d080d7223 */ /* 0x002fe4000000000f */
[----:B------:R-:W0:Y:S02]  /*0510*/  LDS R8, [R3+0x1c0] ;  /* 0x0001c00003087984 */ /* 0x000e240000000800 */
[----:B------:R-:W-:Y:S02]  /*0520*/  FFMA R24, R24, R9, R13 ;  /* 0x0000000918187223 */ /* 0x000fe4000000000d */
[----:B------:R-:W-:Y:S04]  /*0530*/  LDS R9, [R3+0x200] ;  /* 0x0002000003097984 */ /* 0x000fe80000000800 */
[----:B------:R-:W1:Y:S01]  /*0540*/  LDS.128 R12, [R0+0x20] ;  /* 0x00002000000c7984 */ /* 0x000e620000000c00 */
[----:B--2---:R-:W-:-:S03]  /*0550*/  FFMA R27, R25, R10, R24 ;  /* 0x0000000a191b7223 */ /* 0x004fc60000000018 */
[----:B------:R-:W2:Y:S04]  /*0560*/  LDS R25, [R3+0x280] ;  /* 0x0002800003197984 */ /* 0x000ea80000000800 */
[----:B------:R-:W3:Y:S01]  /*0570*/  LDS R24, [R3+0x2c0] ;  /* 0x0002c00003187984 */ /* 0x000ee20000000800 */
[----:B0-----:R-:W-:-:S03]  /*0580*/  FFMA R11, R8, R11, R27 ;  /* 0x0000000b080b7223 */ /* 0x001fc6000000001b */
[----:B------:R-:W-:Y:S01]  /*0590*/  LDS R27, [R3+0x380] ;  /* 0x00038000031b7984 */ /* 0x000fe20000000800 */
[----:B-1----:R-:W-:-:S04]  /*05a0*/  FFMA R9, R12, R9, R11 ;  /* 0x000000090c097223 */ /* 0x002fc8000000000b */
[----:B------:R-:W-:Y:S02]  /*05b0*/  FFMA R26, R26, R13, R9 ;  /* 0x0000000d1a1a7223 */ /* 0x000fe40000000009 */
[----:B------:R-:W-:Y:S04]  /*05c0*/  LDS R13, [R3+0x300] ;  /* 0x00030000030d7984 */ /* 0x000fe80000000800 */
[----:B------:R-:W0:Y:S01]  /*05d0*/  LDS.128 R8, [R0+0x30] ;  /* 0x0000300000087984 */ /* 0x000e220000000c00 */
[----:B--2---:R-:W-:Y:S01]  /*05e0*/  FFMA R25, R25, R14, R26 ;  /* 0x0000000e19197223 */ /* 0x004fe2000000001a */
[----:B------:R-:W-:-:S03]  /*05f0*/  IADD3 R12, PT, PT, R16, 0x10, RZ ;  /* 0x00000010100c7810 */ /* 0x000fc60007ffe0ff */
[----:B---3--:R-:W-:Y:S01]  /*0600*/  FFMA R15, R24, R15, R25 ;  /* 0x0000000f180f7223 */ /* 0x008fe20000000019 */
[----:B------:R-:W-:Y:S02]  /*0610*/  IADD3 R25, PT, PT, R19, 0x10, RZ ;  /* 0x0000001013197810 */ /* 0x000fe40007ffe0ff */
[----:B------:R-:W-:Y:S02]  /*0620*/  ISETP.GE.U32.OR P2, PT, R12, UR7, P1 ;  /* 0x000000070c007c0c */ /* 0x000fe40008f46470 */
[----:B------:R-:W-:-:S11]  /*0630*/  ISETP.GE.U32.OR P0, PT, R25, R4, P0 ;  /* 0x000000041900720c */ /* 0x000fd60000706470 */
[----:B------:R-:W1:Y:S01]  /*0640*/  @!P2 LDC.64 R28, c[0x0][0x380] ;  /* 0x0000e000ff1cab82 */ /* 0x000e620000000a00 */
[----:B0-----:R-:W-:-:S07]  /*0650*/  FFMA R14, R8, R13, R15 ;  /* 0x0000000d080e7223 */ /* 0x001fce000000000f */
[----:B------:R-:W0:Y:S01]  /*0660*/  @!P0 LDC.64 R12, c[0x0][0x388] ;  /* 0x0000e200ff0c8b82 */ /* 0x000e220000000a00 */
[----:B------:R-:W2:Y:S04]  /*0670*/  LDS R15, [R3+0x340] ;  /* 0x00034000030f7984 */ /* 0x000ea80000000800 */
[----:B------:R-:W3:Y:S01]  /*0680*/  LDS R8, [R3+0x3c0] ;  /* 0x0003c00003087984 */ /* 0x000ee20000000800 */
[----:B------:R-:W-:Y:S02]  /*0690*/  HFMA2 R26, -RZ, RZ, 0, 0 ;  /* 0x00000000ff1a7431 */ /* 0x000fe400000001ff */
[----:B-1----:R-:W-:Y:S01]  /*06a0*/  @!P2 IMAD.WIDE.U32 R28, R18, 0x4, R28 ;  /* 0x00000004121ca825 */ /* 0x002fe200078e001c */
[----:B------:R-:W-:Y:S03]  /*06b0*/  BAR.SYNC.DEFER_BLOCKING 0x0 ;  /* 0x0000000000007b1d */ /* 0x000fe60000010000 */
[----:B0-----:R-:W-:Y:S01]  /*06c0*/  @!P0 IMAD.WIDE.U32 R24, R22, 0x4, R12 ;  /* 0x0000000416188825 */ /* 0x001fe200078e000c */
[----:B------:R-:W-:-:S02]  /*06d0*/  MOV R13, RZ ;  /* 0x000000ff000d7202 */ /* 0x000fc40000000f00 */
[----:B------:R-:W4:Y:S04]  /*06e0*/  @!P2 LDG.E R26, desc[UR10][R28.64] ;  /* 0x0000000a1c1aa981 */ /* 0x000f28000c1e1900 */
[----:B------:R-:W5:Y:S01]  /*06f0*/  @!P0 LDG.E R13, desc[UR10][R24.64] ;  /* 0x0000000a180d8981 */ /* 0x000f62000c1e1900 */
[----:B--2---:R-:W-:-:S04]  /*0700*/  FFMA R9, R15, R9, R14 ;  /* 0x000000090f097223 */ /* 0x004fc8000000000e */
[----:B------:R-:W-:-:S04]  /*0710*/  FFMA R9, R27, R10, R9 ;  /* 0x0000000a1b097223 */ /* 0x000fc80000000009 */
[----:B---3--:R-:W-:Y:S01]  /*0720*/  FFMA R9, R8, R11, R9 ;  /* 0x0000000b08097223 */ /* 0x008fe20000000009 */
[----:B------:R-:W-:-:S04]  /*0730*/  UIADD3 UR5, UPT, UPT, UR5, 0x2, URZ ;  /* 0x0000000205057890 */ /* 0x000fc8000fffe0ff */
[----:B------:R-:W-:Y:S01]  /*0740*/  UISETP.NE.AND UP0, UPT, UR5, URZ, UPT ;  /* 0x000000ff0500728c */ /* 0x000fe2000bf05270 */
[----:B------:R-:W-:Y:S02]  /*0750*/  IADD3 R19, PT, PT, R19, 0x20, RZ ;  /* 0x0000002013137810 */ /* 0x000fe40007ffe0ff */
[----:B------:R-:W-:Y:S02]  /*0760*/  IADD3 R16, PT, PT, R16, 0x20, RZ ;  /* 0x0000002010107810 */ /* 0x000fe40007ffe0ff */
[C---:B------:R-:W-:Y:S02]  /*0770*/  LEA R20, R5.reuse, R20, 0x5 ;  /* 0x0000001405147211 */ /* 0x040fe400078e28ff */
[----:B------:R-:W-:Y:S02]  /*0780*/  IADD3 R18, PT, PT, R18, 0x20, RZ ;  /* 0x0000002012127810 */ /* 0x000fe40007ffe0ff */
[----:B------:R-:W-:Y:S01]  /*0790*/  LEA R22, R5, R22, 0x5 ;  /* 0x0000001605167211 */ /* 0x000fe200078e28ff */
[----:B----4-:R-:W-:Y:S04]  /*07a0*/  STS [R23], R26 ;  /* 0x0000001a17007388 */ /* 0x010fe80000000800 */
[----:B-----5:R-:W-:Y:S01]  /*07b0*/  STS [R21], R13 ;  /* 0x0000000d15007388 */ /* 0x020fe20000000800 */
[----:B------:R-:W-:Y:S06]  /*07c0*/  BAR.SYNC.DEFER_BLOCKING 0x0 ;  /* 0x0000000000007b1d */ /* 0x000fec0000010000 */
[----:B------:R-:W-:Y:S04]  /*07d0*/  LDS R25, [R3] ;  /* 0x0000000003197984 */ /* 0x000fe80000000800 */
[----:B------:R-:W0:Y:S04]  /*07e0*/  LDS.128 R12, [R0] ;  /* 0x00000000000c7984 */ /* 0x000e280000000c00 */
[----:B------:R-:W1:Y:S04]  /*07f0*/  LDS R28, [R3+0x40] ;  /* 0x00004000031c7984 */ /* 0x000e680000000800 */
[----:B------:R-:W2:Y:S04]  /*0800*/  LDS R27, [R3+0x80] ;  /* 0x00008000031b7984 */ /* 0x000ea80000000800 */
[----:B------:R-:W-:Y:S01]  /*0810*/  LDS R24, [R3+0x140] ;  /* 0x0001400003187984 */ /* 0x000fe20000000800 */
[----:B0-----:R-:W-:-:S03]  /*0820*/  FFMA R25, R12, R25, R9 ;  /* 0x000000190c197223 */ /* 0x001fc60000000009 */
[----:B------:R-:W0:Y:S01]  /*0830*/  LDS R12, [R3+0xc0] ;  /* 0x0000c000030c7984 */ /* 0x000e220000000800 */
[----:B-1----:R-:W-:-:S03]  /*0840*/  FFMA R28, R28, R13, R25 ;  /* 0x0000000d1c1c7223 */ /* 0x002fc60000000019 */
[----:B------:R-:W-:Y:S04]  /*0850*/  LDS R13, [R3+0x100] ;  /* 0x00010000030d7984 */ /* 0x000fe80000000800 */
[----:B------:R-:W1:Y:S04]  /*0860*/  LDS.128 R8, [R0+0x10] ;  /* 0x0000100000087984 */ /* 0x000e680000000c00 */
[----:B------:R-:W3:Y:S01]  /*0870*/  LDS R25, [R3+0x180] ;  /* 0x0001800003197984 */ /* 0x000ee20000000800 */
[----:B--2---:R-:W-:-:S04]  /*0880*/  FFMA R27, R27, R14, R28 ;  /* 0x0000000e1b1b7223 */ /* 0x004fc8000000001c */
[----:B0-----:R-:W-:Y:S02]  /*0890*/  FFMA R15, R12, R15, R27 ;  /* 0x0000000f0c0f7223 */ /* 0x001fe4000000001b */
[----:B------:R-:W-:Y:S02]  /*08a0*/  LDS R27, [R3+0x200] ;  /* 0x00020000031b7984 */ /* 0x000fe40000000800 */
[----:B-1----:R-:W-:Y:S02]  /*08b0*/  FFMA R13, R8, R13, R15 ;  /* 0x0000000d080d7223 */ /* 0x002fe4000000000f */
[----:B------:R-:W0:Y:S02]  /*08c0*/  LDS R8, [R3+0x1c0] ;  /* 0x0001c00003087984 */ /* 0x000e240000000800 */
[----:B------:R-:W-:Y:S02]  /*08d0*/  FFMA R26, R24, R9, R13 ;  /* 0x00000009181a7223 */ /* 0x000fe4000000000d */
[----:B------:R-:W1:Y:S04]  /*08e0*/  LDS.128 R12, [R0+0x20] ;  /* 0x00002000000c7984 */ /* 0x000e680000000c00 */
[----:B------:R-:W2:Y:S01]  /*08f0*/  LDS R24, [R3+0x240] ;  /* 0x0002400003187984 */ /* 0x000ea20000000800 */
[----:B---3--:R-:W-:-:S03]  /*0900*/  FFMA R9, R25, R10, R26 ;  /* 0x0000000a19097223 */ /* 0x008fc6000000001a */
[----:B------:R-:W3:Y:S01]  /*0910*/  LDS R25, [R3+0x280] ;  /* 0x0002800003197984 */ /* 0x000ee20000000800 */
[----:B0-----:R-:W-:-:S04]  /*0920*/  FFMA R9, R8, R11, R9 ;  /* 0x0000000b08097223 */ /* 0x001fc80000000009 */
[----:B-1----:R-:W-:Y:S02]  /*0930*/  FFMA R9, R12, R27, R9 ;  /* 0x0000001b0c097223 */ /* 0x002fe40000000009 */
[----:B------:R-:W0:Y:S02]  /*0940*/  LDS R12, [R3+0x2c0] ;  /* 0x0002c000030c7984 */ /* 0x000e240000000800 */
[----:B--2---:R-:W-:Y:S02]  /*0950*/  FFMA R24, R24, R13, R9 ;  /* 0x0000000d18187223 */ /* 0x004fe40000000009 */
[----:B------:R-:W-:Y:S04]  /*0960*/  LDS R13, [R3+0x300] ;  /* 0x00030000030d7984 */ /* 0x000fe80000000800 */
[----:B------:R-:W1:Y:S01]  /*0970*/  LDS.128 R8, [R0+0x30] ;  /* 0x0000300000087984 */ /* 0x000e620000000c00 */
[----:B---3--:R-:W-:-:S03]  /*0980*/  FFMA R25, R25, R14, R24 ;  /* 0x0000000e19197223 */ /* 0x008fc60000000018 */
[----:B------:R-:W2:Y:S04]  /*0990*/  LDS R27, [R3+0x340] ;  /* 0x00034000031b7984 */ /* 0x000ea80000000800 */
[----:B------:R-:W3:Y:S04]  /*09a0*/  LDS R24, [R3+0x380] ;  /* 0x0003800003187984 */ /* 0x000ee80000000800 */
[----:B------:R-:W4:Y:S01]  /*09b0*/  LDS R14, [R3+0x3c0] ;  /* 0x0003c000030e7984 */ /* 0x000f220000000800 */
[----:B0-----:R-:W-:-:S04]  /*09c0*/  FFMA R15, R12, R15, R25 ;  /* 0x0000000f0c0f7223 */ /* 0x001fc80000000019 */
[----:B-1----:R-:W-:-:S04]  /*09d0*/  FFMA R8, R8, R13, R15 ;  /* 0x0000000d08087223 */ /* 0x002fc8000000000f */
[----:B--2---:R-:W-:-:S04]  /*09e0*/  FFMA R9, R27, R9, R8 ;  /* 0x000000091b097223 */ /* 0x004fc80000000008 */
[----:B---3--:R-:W-:-:S04]  /*09f0*/  FFMA R9, R24, R10, R9 ;  /* 0x0000000a18097223 */ /* 0x008fc80000000009 */
[----:B----4-:R-:W-:Y:S01]  /*0a00*/  FFMA R25, R14, R11, R9 ;  /* 0x0000000b0e197223 */ /* 0x010fe20000000009 */
[----:B------:R-:W-:Y:S06]  /*0a10*/  BAR.SYNC.DEFER_BLOCKING 0x0 ;  /* 0x0000000000007b1d */ /* 0x000fec0000010000 */
[----:B------:R-:W-:Y:S05]  /*0a20*/  BRA.U UP0, `(.L_x_54) ;  /* 0xfffffff9003c7547 */ /* 0x000fea000b83ffff */
[----:B------:R-:W-:-:S04]  /*0a30*/  USHF.L.U32 UR4, UR4, 0x4, URZ ;  /* 0x0000000404047899 */ /* 0x000fc800080006ff */
[----:B------:R-:W-:-:S12]  /*0a40*/  ULOP3.LUT UR4, UR4, 0xffffffe0, URZ, 0xc0, !UPT ;  /* 0xffffffe004047892 */ /* 0x000fd8000f8ec0ff */
.L_x_53:
[----:B------:R-:W-:-:S04]  /*0a50*/  ULOP3.LUT UR6, UR6, 0x1, URZ, 0xc0, !UPT ;  /* 0x0000000106067892 */ /* 0x000fc8000f8ec0ff */
[----:B------:R-:W-:-:S09]  /*0a60*/  UISETP.NE.U32.AND UP0, UPT, UR6, 0x1, UPT ;  /* 0x000000010600788c */ /* 0x000fd2000bf05070 */
[----:B------:R-:W-:Y:S05]  /*0a70*/  BRA.U !UP0, `(.L_x_52) ;  /* 0x0000000108e87547 */ /* 0x000fea000b800000 */
[----:B------:R-:W0:Y:S01]  /*0a80*/  LDCU.64 UR8, c[0x0][0x3a8] ;  /* 0x00007500ff0877ac */ /* 0x000e220008000a00 */
[----:B------:R-:W-:Y:S01]  /*0a90*/  IADD3 R6, PT, PT, R6, UR4, RZ ;  /* 0x0000000406067c10 */ /* 0x000fe2000fffe0ff */
[----:B------:R-:W-:Y:S01]  /*0aa0*/  HFMA2 R14, -RZ, RZ, 0, 0 ;  /* 0x00000000ff0e7431 */ /* 0x000fe200000001ff */
[----:B------:R-:W-:Y:S01]  /*0ab0*/  IADD3 R13, PT, PT, R7, UR4, RZ ;  /* 0x00000004070d7c10 */ /* 0x000fe2000fffe0ff */
[----:B------:R-:W1:Y:S01]  /*0ac0*/  LDCU UR5, c[0x0][0x3a0] ;  /* 0x00007400ff0577ac */ /* 0x000e620008000800 */
[----:B------:R-:W-:Y:S02]  /*0ad0*/  ISETP.GE.U32.AND P0, PT, R6, UR7, PT ;  /* 0x0000000706007c0c */ /* 0x000fe4000bf06070 */
[----:B------:R-:W-:Y:S02]  /*0ae0*/  MOV R18, RZ ;  /* 0x000000ff00127202 */ /* 0x000fe40000000f00 */
[----:B0-----:R-:W-:Y:S02]  /*0af0*/  ISETP.GE.U32.AND P1, PT, R13, UR8, PT ;  /* 0x000000080d007c0c */ /* 0x001fe4000bf26070 */
[----:B-1----:R-:W-:-:S02]  /*0b00*/  ISETP.GE.OR P0, PT, R17, UR5, P0 ;  /* 0x0000000511007c0c */ /* 0x002fc40008706670 */
[----:B------:R-:W-:-:S11]  /*0b10*/  ISETP.GE.OR P1, PT, R2, UR9, P1 ;  /* 0x0000000902007c0c */ /* 0x000fd60008f26670 */
[----:B------:R-:W0:Y:S01]  /*0b20*/  @!P0 LDC.64 R8, c[0x0][0x380] ;  /* 0x0000e000ff088b82 */ /* 0x000e220000000a00 */
[----:B------:R-:W-:Y:S02]  /*0b30*/  @!P0 IMAD R7, R17, UR7, R6 ;  /* 0x0000000711078c24 */ /* 0x000fe4000f8e0206 */
[----:B------:R-:W-:-:S05]  /*0b40*/  @!P1 IMAD R13, R13, UR9, R2 ;  /* 0x000000090d0d9c24 */ /* 0x000fca000f8e0202 */
        /* <DEDUP_REMOVED lines=12> */
[----:B------:R-:W3:Y:S04]  /*0c10*/  LDS R24, [R3+0xc0] ;  /* 0x0000c00003187984 */ /* 0x000ee80000000800 */
[----:B------:R-:W-:Y:S04]  /*0c20*/  LDS R19, [R3+0x100] ;  /* 0x0001000003137984 */ /* 0x000fe80000000800 */
[----:B------:R-:W4:Y:S04]  /*0c30*/  LDS.128 R8, [R0+0x10] ;  /* 0x0000100000087984 */ /* 0x000f280000000c00 */
[----:B------:R-:W5:Y:S04]  /*0c40*/  LDS R16, [R3+0x140] ;  /* 0x0001400003107984 */ /* 0x000f680000000800 */
[----:B------:R-:W5:Y:S04]  /*0c50*/  LDS R23, [R3+0x180] ;  /* 0x0001800003177984 */ /* 0x000f680000000800 */
[----:B------:R-:W5:Y:S04]  /*0c60*/  LDS R18, [R3+0x1c0] ;  /* 0x0001c00003127984 */ /* 0x000f680000000800 */
[----:B------:R-:W-:Y:S01]  /*0c70*/  LDS R21, [R3+0x200] ;  /* 0x0002000003157984 */ /* 0x000fe20000000800 */
[----:B0-----:R-:W-:-:S03]  /*0c80*/  FFMA R4, R4, R15, R25 ;  /* 0x0000000f04047223 */ /* 0x001fc60000000019 */
[----:B------:R-:W-:Y:S04]  /*0c90*/  LDS R20, [R3+0x240] ;  /* 0x0002400003147984 */ /* 0x000fe80000000800 */
[----:B------:R-:W0:Y:S01]  /*0ca0*/  LDS.128 R12, [R0+0x20] ;  /* 0x00002000000c7984 */ /* 0x000e220000000c00 */
[----:B-1----:R-:W-:-:S03]  /*0cb0*/  FFMA R4, R29, R5, R4 ;  /* 0x000000051d047223 */ /* 0x002fc60000000004 */
[----:B------:R-:W1:Y:S01]  /*0cc0*/  LDS R25, [R3+0x280] ;  /* 0x0002800003197984 */ /* 0x000e620000000800 */
[----:B--2---:R-:W-:-:S03]  /*0cd0*/  FFMA R27, R27, R6, R4 ;  /* 0x000000061b1b7223 */ /* 0x004fc60000000004 */
[----:B------:R-:W2:Y:S01]  /*0ce0*/  LDS R22, [R3+0x2c0] ;  /* 0x0002c00003167984 */ /* 0x000ea20000000800 */
[----:B---3--:R-:W-:-:S03]  /*0cf0*/  FFMA R29, R24, R7, R27 ;  /* 0x00000007181d7223 */ /* 0x008fc6000000001b */
[----:B------:R-:W-:Y:S04]  /*0d00*/  LDS R27, [R3+0x300] ;  /* 0x00030000031b7984 */ /* 0x000fe80000000800 */
[----:B------:R-:W3:Y:S01]  /*0d10*/  LDS.128 R4, [R0+0x30] ;  /* 0x0000300000047984 */ /* 0x000ee20000000c00 */
[----:B----4-:R-:W-:-:S03]  /*0d20*/  FFMA R29, R8, R19, R29 ;  /* 0x00000013081d7223 */ /* 0x010fc6000000001d */
[----:B------:R-:W4:Y:S04]  /*0d30*/  LDS R24, [R3+0x340] ;  /* 0x0003400003187984 */ /* 0x000f280000000800 */
[----:B------:R-:W4:Y:S01]  /*0d40*/  LDS R19, [R3+0x380] ;  /* 0x0003800003137984 */ /* 0x000f220000000800 */
[----:B-----5:R-:W-:-:S03]  /*0d50*/  FFMA R16, R16, R9, R29 ;  /* 0x0000000910107223 */ /* 0x020fc6000000001d */
[----:B------:R-:W5:Y:S01]  /*0d60*/  LDS R8, [R3+0x3c0] ;  /* 0x0003c00003087984 */ /* 0x000f620000000800 */
[----:B------:R-:W-:-:S04]  /*0d70*/  FFMA R23, R23, R10, R16 ;  /* 0x0000000a17177223 */ /* 0x000fc80000000010 */
[----:B------:R-:W-:-:S04]  /*0d80*/  FFMA R11, R18, R11, R23 ;  /* 0x0000000b120b7223 */ /* 0x000fc80000000017 */
[----:B0-----:R-:W-:-:S04]  /*0d90*/  FFMA R11, R12, R21, R11 ;  /* 0x000000150c0b7223 */ /* 0x001fc8000000000b */
[----:B------:R-:W-:-:S04]  /*0da0*/  FFMA R20, R20, R13, R11 ;  /* 0x0000000d14147223 */ /* 0x000fc8000000000b */
[----:B-1----:R-:W-:-:S04]  /*0db0*/  FFMA R25, R25, R14, R20 ;  /* 0x0000000e19197223 */ /* 0x002fc80000000014 */
[----:B--2---:R-:W-:-:S04]  /*0dc0*/  FFMA R15, R22, R15, R25 ;  /* 0x0000000f160f7223 */ /* 0x004fc80000000019 */
[----:B---3--:R-:W-:-:S04]  /*0dd0*/  FFMA R15, R4, R27, R15 ;  /* 0x0000001b040f7223 */ /* 0x008fc8000000000f */
[----:B----4-:R-:W-:-:S04]  /*0de0*/  FFMA R24, R24, R5, R15 ;  /* 0x0000000518187223 */ /* 0x010fc8000000000f */
[----:B------:R-:W-:-:S04]  /*0df0*/  FFMA R19, R19, R6, R24 ;  /* 0x0000000613137223 */ /* 0x000fc80000000018 */
[----:B-----5:R-:W-:Y:S01]  /*0e00*/  FFMA R25, R8, R7, R19 ;  /* 0x0000000708197223 */ /* 0x020fe20000000013 */
[----:B------:R-:W-:Y:S06]  /*0e10*/  BAR.SYNC.DEFER_BLOCKING 0x0 ;  /* 0x0000000000007b1d */ /* 0x000fec0000010000 */
.L_x_52:
[----:B------:R-:W0:Y:S02]  /*0e20*/  LDCU.64 UR4, c[0x0][0x3b0] ;  /* 0x00007600ff0477ac */ /* 0x000e240008000a00 */
[----:B0-----:R-:W-:-:S04]  /*0e30*/  ISETP.GE.AND P0, PT, R2, UR5, PT ;  /* 0x0000000502007c0c */ /* 0x001fc8000bf06270 */
[----:B------:R-:W-:-:S13]  /*0e40*/  ISETP.GE.OR P0, PT, R17, UR4, P0 ;  /* 0x0000000411007c0c */ /* 0x000fda0008706670 */
[----:B------:R-:W-:Y:S05]  /*0e50*/  @P0 EXIT ;  /* 0x000000000000094d */ /* 0x000fea0003800000 */
        /* <DEDUP_REMOVED lines=9> */
.L_x_55:
        /* <DEDUP_REMOVED lines=9> */
.L_x_73:


//--------------------- .text._Z28similarityMatrixAndTransposePKfS0_iiiPfS1_ --------------------------
	.section	.text._Z28similarityMatrixAndTransposePKfS0_iiiPfS1_,"ax",@progbits
	.align	128
        .global         _Z28similarityMatrixAndTransposePKfS0_iiiPfS1_
        .type           _Z28similarityMatrixAndTransposePKfS0_iiiPfS1_,@function
        .size           _Z28similarityMatrixAndTransposePKfS0_iiiPfS1_,(.L_x_74 - _Z28similarityMatrixAndTransposePKfS0_iiiPfS1_)
        .other          _Z28similarityMatrixAndTransposePKfS0_iiiPfS1_,@"STO_CUDA_ENTRY STV_DEFAULT"
_Z28similarityMatrixAndTransposePKfS0_iiiPfS1_:
.text._Z28similarityMatrixAndTransposePKfS0_iiiPfS1_:
        /* <DEDUP_REMOVED lines=20> */
[----:B------:R-:W-:Y:S02]  /*0140*/  ULOP3.LUT UR10, UR7, 0xf, URZ, 0xc0, !UPT ;  /* 0x0000000f070a7892 */ /* 0x000fe4000f8ec0ff */
[----:B------:R-:W-:Y:S01]  /*0150*/  IMAD R9, R0, UR7, RZ ;  /* 0x0000000700097c24 */ /* 0x000fe2000f8e02ff */
[----:B------:R-:W-:Y:S01]  /*0160*/  MOV R14, RZ ;  /* 0x000000ff000e7202 */ /* 0x000fe20000000f00 */
[----:B------:R-:W-:Y:S01]  /*0170*/  UMOV UR4, URZ ;  /* 0x000000ff00047c82 */ /* 0x000fe20008000000 */
[----:B------:R-:W-:Y:S01]  /*0180*/  UISETP.NE.AND UP0, UPT, UR10, URZ, UPT ;  /* 0x000000ff0a00728c */ /* 0x000fe2000bf05270 */
[----:B------:R-:W-:Y:S10]  /*0190*/  BRA.U !UP1, `(.L_x_57) ;  /* 0x0000000509107547 */ /* 0x000ff4000b800000 */
[----:B------:R-:W0:Y:S01]  /*01a0*/  LDC.64 R2, c[0x0][0x388] ;  /* 0x0000e200ff027b82 */ /* 0x000e220000000a00 */
[----:B------:R-:W1:Y:S01]  /*01b0*/  LDCU.64 UR8, c[0x0][0x380] ;  /* 0x00007000ff0877ac */ /* 0x000e620008000a00 */
[----:B------:R-:W-:Y:S02]  /*01c0*/  MOV R14, RZ ;  /* 0x000000ff000e7202 */ /* 0x000fe40000000f00 */
[----:B------:R-:W-:Y:S01]  /*01d0*/  MOV R6, R8 ;  /* 0x0000000800067202 */ /* 0x000fe20000000f00 */
[----:B------:R-:W-:Y:S02]  /*01e0*/  ULOP3.LUT UR4, UR7, 0x7ffffff0, URZ, 0xc0, !UPT ;  /* 0x7ffffff007047892 */ /* 0x000fe4000f8ec0ff */
[----:B-1----:R-:W-:Y:S02]  /*01f0*/  UIADD3 UR5, UP1, UPT, UR8, 0x20, URZ ;  /* 0x0000002008057890 */ /* 0x002fe4000ff3e0ff */
[----:B------:R-:W-:Y:S02]  /*0200*/  UIADD3 UR8, UPT, UPT, -UR4, URZ, URZ ;  /* 0x000000ff04087290 */ /* 0x000fe4000fffe1ff */
[----:B------:R-:W-:Y:S01]  /*0210*/  UIADD3.X UR6, UPT, UPT, URZ, UR9, URZ, UP1, !UPT ;  /* 0x00000009ff067290 */ /* 0x000fe20008ffe4ff */
[----:B0-----:R-:W-:-:S03]  /*0220*/  IMAD.WIDE.U32 R2, R9, 0x4, R2 ;  /* 0x0000000409027825 */ /* 0x001fc600078e0002 */
[----:B------:R-:W-:-:S04]  /*0230*/  IADD3 R2, P0, PT, R2, 0x20, RZ ;  /* 0x0000002002027810 */ /* 0x000fc80007f1e0ff */
[----:B------:R-:W-:-:S09]  /*0240*/  IADD3.X R3, PT, PT, RZ, R3, RZ, P0, !PT ;  /* 0x00000003ff037210 */ /* 0x000fd200007fe4ff */
.L_x_58:
[----:B------:R-:W-:Y:S01]  /*0250*/  MOV R4, UR5 ;  /* 0x0000000500047c02 */ /* 0x000fe20008000f00 */
[----:B------:R-:W2:Y:S01]  /*0260*/  LDG.E R16, desc[UR12][R2.64+-0x20] ;  /* 0xffffe00c02107981 */ /* 0x000ea2000c1e1900 */
[----:B------:R-:W-:-:S03]  /*0270*/  MOV R5, UR6 ;  /* 0x0000000600057c02 */ /* 0x000fc60008000f00 */
[----:B------:R-:W3:Y:S01]  /*0280*/  LDG.E R24, desc[UR12][R2.64+-0x1c] ;  /* 0xffffe40c02187981 */ /* 0x000ee2000c1e1900 */
[----:B------:R-:W-:-:S03]  /*0290*/  IMAD.WIDE R4, R6, 0x4, R4 ;  /* 0x0000000406047825 */ /* 0x000fc600078e0204 */
[----:B------:R-:W4:Y:S04]  /*02a0*/  LDG.E R18, desc[UR12][R2.64+-0x18] ;  /* 0xffffe80c02127981 */ /* 0x000f28000c1e1900 */
        /* <DEDUP_REMOVED lines=14> */
[----:B--2---:R-:W-:-:S03]  /*0390*/  FFMA R16, R15, R16, R14 ;  /* 0x000000100f107223 */ /* 0x004fc6000000000e */
[----:B------:R-:W2:Y:S01]  /*03a0*/  LDG.E R15, desc[UR12][R2.64+-0x4] ;  /* 0xfffffc0c020f7981 */ /* 0x000ea2000c1e1900 */
[----:B---3--:R-:W-:-:S03]  /*03b0*/  FFMA R24, R17, R24, R16 ;  /* 0x0000001811187223 */ /* 0x008fc60000000010 */
[----:B------:R-:W2:Y:S01]  /*03c0*/  LDG.E R14, desc[UR12][R4.64+-0x4] ;  /* 0xfffffc0c040e7981 */ /* 0x000ea2000c1e1900 */
[----:B----4-:R-:W-:-:S03]  /*03d0*/  FFMA R24, R19, R18, R24 ;  /* 0x0000001213187223 */ /* 0x010fc60000000018 */
[----:B------:R-:W3:Y:S04]  /*03e0*/  LDG.E R16, desc[UR12][R2.64] ;  /* 0x0000000c02107981 */ /* 0x000ee8000c1e1900 */
[----:B------:R-:W3:Y:S01]  /*03f0*/  LDG.E R17, desc[UR12][R4.64] ;  /* 0x0000000c04117981 */ /* 0x000ee2000c1e1900 */
[----:B-----5:R-:W-:-:S03]  /*0400*/  FFMA R24, R21, R20, R24 ;  /* 0x0000001415187223 */ /* 0x020fc60000000018 */
[----:B------:R-:W4:Y:S04]  /*0410*/  LDG.E R19, desc[UR12][R2.64+0x4] ;  /* 0x0000040c02137981 */ /* 0x000f28000c1e1900 */
[----:B------:R-:W4:Y:S01]  /*0420*/  LDG.E R18, desc[UR12][R4.64+0x4] ;  /* 0x0000040c04127981 */ /* 0x000f22000c1e1900 */
[----:B------:R-:W-:-:S03]  /*0430*/  FFMA R24, R23, R22, R24 ;  /* 0x0000001617187223 */ /* 0x000fc60000000018 */
[----:B------:R-:W5:Y:S04]  /*0440*/  LDG.E R21, desc[UR12][R2.64+0x8] ;  /* 0x0000080c02157981 */ /* 0x000f68000c1e1900 */
[----:B------:R-:W5:Y:S01]  /*0450*/  LDG.E R20, desc[UR12][R4.64+0x8] ;  /* 0x0000080c04147981 */ /* 0x000f62000c1e1900 */
[----:B------:R-:W-:-:S03]  /*0460*/  FFMA R24, R11, R10, R24 ;  /* 0x0000000a0b187223 */ /* 0x000fc60000000018 */
[----:B------:R-:W5:Y:S04]  /*0470*/  LDG.E R23, desc[UR12][R2.64+0xc] ;  /* 0x00000c0c02177981 */ /* 0x000f68000c1e1900 */
[----:B------:R-:W5:Y:S04]  /*0480*/  LDG.E R22, desc[UR12][R4.64+0xc] ;  /* 0x00000c0c04167981 */ /* 0x000f68000c1e1900 */
[----:B------:R-:W5:Y:S01]  /*0490*/  LDG.E R10, desc[UR12][R2.64+0x10] ;  /* 0x0000100c020a7981 */ /* 0x000f62000c1e1900 */
[----:B------:R-:W-:-:S03]  /*04a0*/  FFMA R29, R13, R12, R24 ;  /* 0x0000000c0d1d7223 */ /* 0x000fc60000000018 */
[----:B------:R-:W5:Y:S04]  /*04b0*/  LDG.E R11, desc[UR12][R4.64+0x10] ;  /* 0x0000100c040b7981 */ /* 0x000f68000c1e1900 */
[----:B------:R-:W5:Y:S04]  /*04c0*/  LDG.E R24, desc[UR12][R4.64+0x14] ;  /* 0x0000140c04187981 */ /* 0x000f68000c1e1900 */
[----:B------:R0:W5:Y:S04]  /*04d0*/  LDG.E R12, desc[UR12][R2.64+0x18] ;  /* 0x0000180c020c7981 */ /* 0x000168000c1e1900 */
[----:B------:R-:W5:Y:S01]  /*04e0*/  LDG.E R13, desc[UR12][R4.64+0x18] ;  /* 0x0000180c040d7981 */ /* 0x000f62000c1e1900 */
[----:B------:R-:W-:-:S04]  /*04f0*/  UIADD3 UR8, UPT, UPT, UR8, 0x10, URZ ;  /* 0x0000001008087890 */ /* 0x000fc8000fffe0ff */
[----:B------:R-:W-:Y:S01]  /*0500*/  UISETP.NE.AND UP1, UPT, UR8, URZ, UPT ;  /* 0x000000ff0800728c */ /* 0x000fe2000bf25270 */
[----:B0-----:R-:W-:Y:S02]  /*0510*/  IADD3 R2, P0, PT, R2, 0x40, RZ ;  /* 0x0000004002027810 */ /* 0x001fe40007f1e0ff */
[----:B------:R-:W-:Y:S02]  /*0520*/  IADD3 R6, PT, PT, R6, 0x10, RZ ;  /* 0x0000001006067810 */ /* 0x000fe40007ffe0ff */
[----:B------:R-:W-:Y:S01]  /*0530*/  IADD3.X R3, PT, PT, RZ, R3, RZ, P0, !PT ;  /* 0x00000003ff037210 */ /* 0x000fe200007fe4ff */
[----:B--2---:R-:W-:-:S04]  /*0540*/  FFMA R14, R14, R15, R29 ;  /* 0x0000000f0e0e7223 */ /* 0x004fc8000000001d */
[----:B---3--:R-:W-:-:S04]  /*0550*/  FFMA R17, R17, R16, R14 ;  /* 0x0000001011117223 */ /* 0x008fc8000000000e */
[----:B----4-:R-:W-:-:S04]  /*0560*/  FFMA R17, R18, R19, R17 ;  /* 0x0000001312117223 */ /* 0x010fc80000000011 */
[----:B-----5:R-:W-:-:S04]  /*0570*/  FFMA R17, R20, R21, R17 ;  /* 0x0000001514117223 */ /* 0x020fc80000000011 */
[----:B------:R-:W-:-:S04]  /*0580*/  FFMA R22, R22, R23, R17 ;  /* 0x0000001716167223 */ /* 0x000fc80000000011 */
[----:B------:R-:W-:-:S04]  /*0590*/  FFMA R11, R11, R10, R22 ;  /* 0x0000000a0b0b7223 */ /* 0x000fc80000000016 */
[----:B------:R-:W-:-:S04]  /*05a0*/  FFMA R24, R24, R25, R11 ;  /* 0x0000001918187223 */ /* 0x000fc8000000000b */
[----:B------:R-:W-:-:S04]  /*05b0*/  FFMA R13, R13, R12, R24 ;  /* 0x0000000c0d0d7223 */ /* 0x000fc80000000018 */
[----:B------:R-:W-:Y:S01]  /*05c0*/  FFMA R14, R26, R27, R13 ;  /* 0x0000001b1a0e7223 */ /* 0x000fe2000000000d */
[----:B------:R-:W-:Y:S06]  /*05d0*/  BRA.U UP1, `(.L_x_58) ;  /* 0xfffffffd011c7547 */ /* 0x000fec000b83ffff */
.L_x_57:
[----:B------:R-:W-:Y:S05]  /*05e0*/  BRA.U !UP0, `(.L_x_56) ;  /* 0x0000000508647547 */ /* 0x000fea000b800000 */
[----:B------:R-:W-:Y:S02]  /*05f0*/  UISETP.GE.U32.AND UP0, UPT, UR10, 0x8, UPT ;  /* 0x000000080a00788c */ /* 0x000fe4000bf06070 */
[----:B------:R-:W-:-:S04]  /*0600*/  ULOP3.LUT UR6, UR7, 0x7, URZ, 0xc0, !UPT ;  /* 0x0000000707067892 */ /* 0x000fc8000f8ec0ff */
[----:B------:R-:W-:-:S03]  /*0610*/  UISETP.NE.AND UP1, UPT, UR6, URZ, UPT ;  /* 0x000000ff0600728c */ /* 0x000fc6000bf25270 */
[----:B------:R-:W-:Y:S08]  /*0620*/  BRA.U !UP0, `(.L_x_59) ;  /* 0x0000000108907547 */ /* 0x000ff0000b800000 */
[----:B------:R-:W0:Y:S01]  /*0630*/  LDC.64 R10, c[0x0][0x388] ;  /* 0x0000e200ff0a7b82 */ /* 0x000e220000000a00 */
[----:B------:R-:W1:Y:S01]  /*0640*/  LDCU.64 UR8, c[0x0][0x388] ;  /* 0x00007100ff0877ac */ /* 0x000e620008000a00 */
[C---:B------:R-:W-:Y:S02]  /*0650*/  IADD3 R13, PT, PT, R9.reuse, UR4, RZ ;  /* 0x00000004090d7c10 */ /* 0x040fe4000fffe0ff */
[----:B------:R-:W-:Y:S02]  /*0660*/  IADD3 R6, P0, PT, R9, UR4, RZ ;  /* 0x0000000409067c10 */ /* 0x000fe4000ff1e0ff */
[----:B------:R-:W-:Y:S02]  /*0670*/  IADD3 R3, PT, PT, R8, UR4, RZ ;  /* 0x0000000408037c10 */ /* 0x000fe4000fffe0ff */
[----:B------:R-:W2:Y:S01]  /*0680*/  LDC.64 R4, c[0x0][0x380] ;  /* 0x0000e000ff047b82 */ /* 0x000ea20000000a00 */
[----:B0-----:R-:W-:Y:S01]  /*0690*/  IMAD.WIDE.U32 R10, R13, 0x4, R10 ;  /* 0x000000040d0a7825 */ /* 0x001fe200078e000a */
[----:B------:R-:W-:-:S02]  /*06a0*/  IADD3.X R13, PT, PT, RZ, RZ, RZ, P0, !PT ;  /* 0x000000ffff0d7210 */ /* 0x000fc400007fe4ff */
[C---:B-1----:R-:W-:Y:S02]  /*06b0*/  LEA R2, P0, R6.reuse, UR8, 0x2 ;  /* 0x0000000806027c11 */ /* 0x042fe4000f8010ff */
[----:B------:R-:W3:Y:S01]  /*06c0*/  LDG.E R16, desc[UR12][R10.64] ;  /* 0x0000000c0a107981 */ /* 0x000ee2000c1e1900 */
[----:B--2---:R-:W-:Y:S01]  /*06d0*/  IMAD.WIDE R4, R3, 0x4, R4 ;  /* 0x0000000403047825 */ /* 0x004fe200078e0204 */
[----:B------:R-:W-:-:S04]  /*06e0*/  LEA.HI.X R3, R6, UR9, R13, 0x2, P0 ;  /* 0x0000000906037c11 */ /* 0x000fc800080f140d */
[----:B------:R-:W3:Y:S04]  /*06f0*/  LDG.E R15, desc[UR12][R4.64] ;  /* 0x0000000c040f7981 */ /* 0x000ee8000c1e1900 */
[----:B------:R-:W2:Y:S04]  /*0700*/  LDG.E R18, desc[UR12][R4.64+0x4] ;  /* 0x0000040c04127981 */ /* 0x000ea8000c1e1900 */
[----:B------:R-:W2:Y:S04]  /*0710*/  LDG.E R17, desc[UR12][R2.64+0x4] ;  /* 0x0000040c02117981 */ /* 0x000ea8000c1e1900 */
        /* <DEDUP_REMOVED lines=12> */
[----:B------:R-:W-:Y:S01]  /*07e0*/  UIADD3 UR4, UPT, UPT, UR4, 0x8, URZ ;  /* 0x0000000804047890 */ /* 0x000fe2000fffe0ff */
[----:B---3--:R-:W-:-:S04]  /*07f0*/  FFMA R15, R15, R16, R14 ;  /* 0x000000100f0f7223 */ /* 0x008fc8000000000e */
[----:B--2---:R-:W-:-:S04]  /*0800*/  FFMA R15, R18, R17, R15 ;  /* 0x00000011120f7223 */ /* 0x004fc8000000000f */
[----:B----4-:R-:W-:-:S04]  /*0810*/  FFMA R15, R20, R19, R15 ;  /* 0x00000013140f7223 */ /* 0x010fc8000000000f */
[----:B-----5:R-:W-:-:S04]  /*0820*/  FFMA R15, R22, R21, R15 ;  /* 0x00000015160f7223 */ /* 0x020fc8000000000f */
[----:B------:R-:W-:-:S04]  /*0830*/  FFMA R15, R24, R23, R15 ;  /* 0x00000017180f7223 */ /* 0x000fc8000000000f */
[----:B------:R-:W-:-:S04]  /*0840*/  FFMA R13, R12, R13, R15 ;  /* 0x0000000d0c0d7223 */ /* 0x000fc8000000000f */
[----:B------:R-:W-:-:S04]  /*0850*/  FFMA R11, R6, R11, R13 ;  /* 0x0000000b060b7223 */ /* 0x000fc8000000000d */
[----:B------:R-:W-:-:S07]  /*0860*/  FFMA R14, R26, R10, R11 ;  /* 0x0000000a1a0e7223 */ /* 0x000fce000000000b */
.L_x_59:
        /* <DEDUP_REMOVED lines=13> */
[----:B-1----:R-:W-:-:S03]  /*0940*/  LEA R2, P0, R6, UR6, 0x2 ;  /* 0x0000000606027c11 */ /* 0x002fc6000f8010ff */
[----:B------:R-:W3:Y:S01]  /*0950*/  LDG.E R10, desc[UR12][R10.64] ;  /* 0x0000000c0a0a7981 */ /* 0x000ee2000c1e1900 */
[----:B------:R-:W-:Y:S01]  /*0960*/  LEA.HI.X R3, R6, UR7, R3, 0x2, P0 ;  /* 0x0000000706037c11 */ /* 0x000fe200080f1403 */
[----:B--2---:R-:W-:-:S04]  /*0970*/  IMAD.WIDE R4, R13, 0x4, R4 ;  /* 0x000000040d047825 */ /* 0x004fc800078e0204 */
[----:B------:R-:W2:Y:S04]  /*0980*/  LDG.E R12, desc[UR12][R2.64+0x4] ;  /* 0x0000040c020c7981 */ /* 0x000ea8000c1e1900 */
[----:B------:R-:W3:Y:S04]  /*0990*/  LDG.E R13, desc[UR12][R4.64] ;  /* 0x0000000c040d7981 */ /* 0x000ee8000c1e1900 */
[----:B------:R-:W2:Y:S04]  /*09a0*/  LDG.E R6, desc[UR12][R4.64+0x4] ;  /* 0x0000040c04067981 */ /* 0x000ea8000c1e1900 */
[----:B------:R-:W4:Y:S04]  /*09b0*/  LDG.E R15, desc[UR12][R4.64+0x8] ;  /* 0x0000080c040f7981 */ /* 0x000f28000c1e1900 */
[----:B------:R-:W4:Y:S04]  /*09c0*/  LDG.E R16, desc[UR12][R2.64+0x8] ;  /* 0x0000080c02107981 */ /* 0x000f28000c1e1900 */
[----:B------:R-:W5:Y:S04]  /*09d0*/  LDG.E R18, desc[UR12][R2.64+0xc] ;  /* 0x00000c0c02127981 */ /* 0x000f68000c1e1900 */
[----:B------:R-:W5:Y:S01]  /*09e0*/  LDG.E R17, desc[UR12][R4.64+0xc] ;  /* 0x00000c0c04117981 */ /* 0x000f62000c1e1900 */
[----:B------:R-:W-:Y:S01]  /*09f0*/  UIADD3 UR4, UPT, UPT, UR4, 0x4, URZ ;  /* 0x0000000404047890 */ /* 0x000fe2000fffe0ff */
[----:B---3--:R-:W-:-:S04]  /*0a00*/  FFMA R13, R13, R10, R14 ;  /* 0x0000000a0d0d7223 */ /* 0x008fc8000000000e */
[----:B--2---:R-:W-:-:S04]  /*0a10*/  FFMA R6, R6, R12, R13 ;  /* 0x0000000c06067223 */ /* 0x004fc8000000000d */
[----:B----4-:R-:W-:-:S04]  /*0a20*/  FFMA R6, R15, R16, R6 ;  /* 0x000000100f067223 */ /* 0x010fc80000000006 */
[----:B-----5:R-:W-:-:S07]  /*0a30*/  FFMA R14, R17, R18, R6 ;  /* 0x00000012110e7223 */ /* 0x020fce0000000006 */
.L_x_60:
[----:B------:R-:W-:Y:S05]  /*0a40*/  BRA.U !UP1, `(.L_x_56) ;  /* 0x00000001094c7547 */ /* 0x000fea000b800000 */
[----:B------:R-:W0:Y:S01]  /*0a50*/  LDC.64 R4, c[0x0][0x388] ;  /* 0x0000e200ff047b82 */ /* 0x000e220000000a00 */
[----:B------:R-:W-:Y:S01]  /*0a60*/  IADD3 R9, PT, PT, R9, UR4, RZ ;  /* 0x0000000409097c10 */ /* 0x000fe2000fffe0ff */
[----:B------:R-:W-:Y:S01]  /*0a70*/  UIADD3 UR5, UPT, UPT, -UR5, URZ, URZ ;  /* 0x000000ff05057290 */ /* 0x000fe2000fffe1ff */
[----:B------:R-:W-:-:S05]  /*0a80*/  IADD3 R11, PT, PT, R8, UR4, RZ ;  /* 0x00000004080b7c10 */ /* 0x000fca000fffe0ff */
[----:B------:R-:W1:Y:S01]  /*0a90*/  LDC.64 R2, c[0x0][0x380] ;  /* 0x0000e000ff027b82 */ /* 0x000e620000000a00 */
[----:B0-----:R-:W-:-:S03]  /*0aa0*/  IMAD.WIDE.U32 R4, R9, 0x4, R4 ;  /* 0x0000000409047825 */ /* 0x001fc600078e0004 */
[----:B------:R-:W-:Y:S02]  /*0ab0*/  MOV R10, R4 ;  /* 0x00000004000a7202 */ /* 0x000fe40000000f00 */
[----:B------:R-:W-:-:S07]  /*0ac0*/  MOV R9, R5 ;  /* 0x0000000500097202 */ /* 0x000fce0000000f00 */
.L_x_61:
[----:B-1----:R-:W-:Y:S01]  /*0ad0*/  IMAD.WIDE R4, R11, 0x4, R2 ;  /* 0x000000040b047825 */ /* 0x002fe200078e0202 */
[----:B------:R-:W-:-:S05]  /*0ae0*/  MOV R8, R10 ;  /* 0x0000000a00087202 */ /* 0x000fca0000000f00 */
[----:B------:R-:W2:Y:S04]  /*0af0*/  LDG.E R5, desc[UR12][R4.64] ;  /* 0x0000000c04057981 */ /* 0x000ea8000c1e1900 */
[----:B------:R0:W2:Y:S01]  /*0b00*/  LDG.E R6, desc[UR12][R8.64] ;  /* 0x0000000c08067981 */ /* 0x0000a2000c1e1900 */
[----:B------:R-:W-:Y:S01]  /*0b10*/  UIADD3 UR5, UPT, UPT, UR5, 0x1, URZ ;  /* 0x0000000105057890 */ /* 0x000fe2000fffe0ff */
[----:B------:R-:W-:Y:S02]  /*0b20*/  IADD3 R10, P0, PT, R10, 0x4, RZ ;  /* 0x000000040a0a7810 */ /* 0x000fe40007f1e0ff */
[----:B------:R-:W-:Y:S01]  /*0b30*/  IADD3 R11, PT, PT, R11, 0x1, RZ ;  /* 0x000000010b0b7810 */ /* 0x000fe20007ffe0ff */
[----:B------:R-:W-:Y:S01]  /*0b40*/  UISETP.NE.AND UP0, UPT, UR5, URZ, UPT ;  /* 0x000000ff0500728c */ /* 0x000fe2000bf05270 */
[----:B0-----:R-:W-:Y:S01]  /*0b50*/  IADD3.X R9, PT, PT, RZ, R9, RZ, P0, !PT ;  /* 0x00000009ff097210 */ /* 0x001fe200007fe4ff */
[----:B--2---:R-:W-:-:S07]  /*0b60*/  FFMA R14, R5, R6, R14 ;  /* 0x00000006050e7223 */ /* 0x004fce000000000e */
[----:B------:R-:W-:Y:S05]  /*0b70*/  BRA.U UP0, `(.L_x_61) ;  /* 0xfffffffd00d47547 */ /* 0x000fea000b83ffff */
.L_x_56:
        /* <DEDUP_REMOVED lines=9> */
.L_x_62:
        /* <DEDUP_REMOVED lines=15> */
.L_x_74:


//--------------------- .nv.shared.reserved.0     --------------------------
	.section	.nv.shared.reserved.0,"aw",@nobits
	.weak		__nv_reservedSMEM_offset_0_alias
	.size		__nv_reservedSMEM_offset_0_alias, 0, 64
	.other		__nv_reservedSMEM_offset_0_alias,@"STO_CUDA_RESERVED_SHARED STV_DEFAULT"
__nv_reservedSMEM_offset_0_alias:
	.zero		0
	.zero		64


//--------------------- .nv.shared._Z20matrixMultiplySharedPKfS0_PfS1_iiiiii --------------------------
	.section	.nv.shared._Z20matrixMultiplySharedPKfS0_PfS1_iiiiii,"aw",@nobits
	.sectionflags	@""
	.align	4
.nv.shared._Z20matrixMultiplySharedPKfS0_PfS1_iiiiii:
	.zero		3072


//--------------------- .nv.constant0._Z13mutualCheckV3PiPKii --------------------------
	.section	.nv.constant0._Z13mutualCheckV3PiPKii,"a",@progbits
	.sectionflags	@""
	.align	4
.nv.constant0._Z13mutualCheckV3PiPKii:
	.zero		916


//--------------------- .nv.constant0._Z13mutualCheckV2PiPKii --------------------------
	.section	.nv.constant0._Z13mutualCheckV2PiPKii,"a",@progbits
	.sectionflags	@""
	.align	4
.nv.constant0._Z13mutualCheckV2PiPKii:
	.zero		916


//--------------------- .nv.constant0._Z11mutualCheckPKiS0_Pii --------------------------
	.section	.nv.constant0._Z11mutualCheckPKiS0_Pii,"a",@progbits
	.sectionflags	@""
	.align	4
.nv.constant0._Z11mutualCheckPKiS0_Pii:
	.zero		924


//--------------------- .nv.constant0._Z20findNearestNeighborsPKfS0_PiPfiiff --------------------------
	.section	.nv.constant0._Z20findNearestNeighborsPKfS0_PiPfiiff,"a",@progbits
	.sectionflags	@""
	.align	4
.nv.constant0._Z20findNearestNeighborsPKfS0_PiPfiiff:
	.zero		944


//--------------------- .nv.constant0._Z9find_nnV2PKfPiPfiif --------------------------
	.section	.nv.constant0._Z9find_nnV2PKfPiPfiif,"a",@progbits
	.sectionflags	@""
	.align	4
.nv.constant0._Z9find_nnV2PKfPiPfiif:
	.zero		932


//--------------------- .nv.constant0._Z7find_nnPKfPiPfiif --------------------------
	.section	.nv.constant0._Z7find_nnPKfPiPfiif,"a",@progbits
	.sectionflags	@""
	.align	4
.nv.constant0._Z7find_nnPKfPiPfiif:
	.zero		932


//--------------------- .nv.constant0._Z20transposeDescriptorsPKfPfii --------------------------
	.section	.nv.constant0._Z20transposeDescriptorsPKfPfii,"a",@progbits
	.sectionflags	@""
	.align	4
.nv.constant0._Z20transposeDescriptorsPKfPfii:
	.zero		920


//--------------------- .nv.constant0._Z12transposeSimPKfPfii --------------------------
	.section	.nv.constant0._Z12transposeSimPKfPfii,"a",@progbits
	.sectionflags	@""
	.align	4
.nv.constant0._Z12transposeSimPKfPfii:
	.zero		920


//--------------------- .nv.constant0._Z20similarityMatrixFastPKfS0_iiiPf --------------------------
	.section	.nv.constant0._Z20similarityMatrixFastPKfS0_iiiPf,"a",@progbits
	.sectionflags	@""
	.align	4
.nv.constant0._Z20similarityMatrixFastPKfS0_iiiPf:
	.zero		936


//--------------------- .nv.constant0._Z30similarityMatrixAndTransposeV2PKfS0_iiiPfS1_ --------------------------
	.section	.nv.constant0._Z30similarityMatrixAndTransposeV2PKfS0_iiiPfS1_,"a",@progbits
	.sectionflags	@""
	.align	4
.nv.constant0._Z30similarityMatrixAndTransposeV2PKfS0_iiiPfS1_:
	.zero		944


//--------------------- .nv.constant0._Z20matrixMultiplySharedPKfS0_PfS1_iiiiii --------------------------
	.section	.nv.constant0._Z20matrixMultiplySharedPKfS0_PfS1_iiiiii,"a",@progbits
	.sectionflags	@""
	.align	4
.nv.constant0._Z20matrixMultiplySharedPKfS0_PfS1_iiiiii:
	.zero		952


//--------------------- .nv.constant0._Z28similarityMatrixAndTransposePKfS0_iiiPfS1_ --------------------------
	.section	.nv.constant0._Z28similarityMatrixAndTransposePKfS0_iiiPfS1_,"a",@progbits
	.sectionflags	@""
	.align	4
.nv.constant0._Z28similarityMatrixAndTransposePKfS0_iiiPfS1_:
	.zero		944


//--------------------- SYMBOLS --------------------------

	.type		.nv.reservedSmem.offset0,@object
	.size		.nv.reservedSmem.offset0,0x4
	.type		.nv.reservedSmem.cap,@object
	.size		.nv.reservedSmem.cap,0x4
